//
// Generated by NVIDIA NVVM Compiler
//
// Compiler Build ID: CL-36424714
// Cuda compilation tools, release 13.0, V13.0.88
// Based on NVVM 20.0.0
//

.version 9.0
.target sm_100
.address_size 64

	// .globl	default_function_kernel_1

.visible .entry default_function_kernel_1(
	.param .u64 .ptr .align 1 default_function_kernel_1_param_0,
	.param .u64 .ptr .align 1 default_function_kernel_1_param_1,
	.param .u64 .ptr .align 1 default_function_kernel_1_param_2
)
.maxntid 12
{
	.reg .pred 	%p<2>;
	.reg .b32 	%r<10>;
	.reg .b32 	%f<25>;
	.reg .b64 	%rd<17>;

	ld.param.u64 	%rd5, [default_function_kernel_1_param_0];
	ld.param.u64 	%rd6, [default_function_kernel_1_param_1];
	ld.param.u64 	%rd7, [default_function_kernel_1_param_2];
	cvta.to.global.u64 	%rd8, %rd6;
	cvta.to.global.u64 	%rd9, %rd7;
	cvta.to.global.u64 	%rd10, %rd5;
	mov.u32 	%r4, %ctaid.x;
	mov.u32 	%r5, %tid.x;
	mad.lo.s32 	%r6, %r4, 12, %r5;
	mul.wide.u32 	%rd11, %r6, 4;
	add.s64 	%rd1, %rd10, %rd11;
	add.s64 	%rd12, %rd8, %rd11;
	ld.global.nc.f32 	%f1, [%rd12];
	mul.wide.u32 	%rd13, %r4, 864;
	mul.wide.u32 	%rd14, %r5, 72;
	add.s64 	%rd15, %rd13, %rd14;
	add.s64 	%rd16, %rd9, %rd15;
	mov.b32 	%r9, 0;
	mov.f32 	%f24, 0f00000000;
$L__BB0_1:
	ld.global.nc.f32 	%f5, [%rd16];
	sub.f32 	%f6, %f5, %f1;
	min.f32 	%f7, %f6, 0f42B0C0A6;
	max.f32 	%f8, %f7, 0fC2B0C0A5;
	fma.rn.f32 	%f9, %f8, 0f3FB8AA3B, 0f3F000000;
	cvt.rmi.f32.f32 	%f10, %f9;
	add.f32 	%f11, %f10, 0f42FE0000;
	cvt.rzi.s32.f32 	%r7, %f11;
	shl.b32 	%r8, %r7, 23;
	mov.b32 	%f12, %r8;
	fma.rn.f32 	%f13, %f10, 0fBF317218, %f8;
	fma.rn.f32 	%f14, %f13, 0f39506966, 0f3AB743CF;
	fma.rn.f32 	%f15, %f14, %f13, 0f3C088908;
	fma.rn.f32 	%f16, %f15, %f13, 0f3D2AA9C2;
	fma.rn.f32 	%f17, %f16, %f13, 0f3E2AAAAD;
	fma.rn.f32 	%f18, %f17, %f13, 0f3F000000;
	mul.f32 	%f19, %f18, %f13;
	fma.rn.f32 	%f20, %f19, %f13, %f13;
	add.f32 	%f21, %f20, 0f3F800000;
	mul.f32 	%f22, %f21, %f12;
	max.f32 	%f23, %f22, %f6;
	add.f32 	%f24, %f24, %f23;
	add.s32 	%r9, %r9, 1;
	add.s64 	%rd16, %rd16, 4;
	setp.ne.s32 	%p1, %r9, 18;
	@%p1 bra 	$L__BB0_1;
	st.global.f32 	[%rd1], %f24;
	ret;

}
	// .globl	default_function_kernel
.visible .entry default_function_kernel(
	.param .u64 .ptr .align 1 default_function_kernel_param_0,
	.param .u64 .ptr .align 1 default_function_kernel_param_1
)
.maxntid 32
{
	.reg .pred 	%p<3>;
	.reg .b32 	%r<11>;
	.reg .b32 	%f<38>;
	.reg .b64 	%rd<9>;

	ld.param.u64 	%rd3, [default_function_kernel_param_0];
	ld.param.u64 	%rd2, [default_function_kernel_param_1];
	cvta.to.global.u64 	%rd4, %rd3;
	mov.u32 	%r1, %ctaid.x;
	shl.b32 	%r5, %r1, 2;
	mov.u32 	%r2, %tid.x;
	shr.u32 	%r6, %r2, 3;
	or.b32  	%r3, %r5, %r6;
	setp.gt.u32 	%p1, %r3, 254;
	shl.b32 	%r7, %r1, 5;
	or.b32  	%r8, %r7, %r2;
	mul.wide.u32 	%rd5, %r8, 4;
	add.s64 	%rd1, %rd4, %rd5;
	@%p1 bra 	$L__BB1_2;
	mov.b32 	%r9, -8388611;
	st.global.u32 	[%rd1], %r9;
$L__BB1_2:
	setp.gt.u32 	%p2, %r3, 254;
	mul.lo.s32 	%r10, %r2, 18;
	mad.lo.s32 	%r4, %r1, 576, %r10;
	@%p2 bra 	$L__BB1_4;
	ld.global.f32 	%f1, [%rd1];
	cvta.to.global.u64 	%rd6, %rd2;
	mul.wide.u32 	%rd7, %r4, 4;
	add.s64 	%rd8, %rd6, %rd7;
	ld.global.nc.f32 	%f2, [%rd8];
	max.f32 	%f3, %f1, %f2;
	ld.global.nc.f32 	%f4, [%rd8+4];
	max.f32 	%f5, %f3, %f4;
	ld.global.nc.f32 	%f6, [%rd8+8];
	max.f32 	%f7, %f5, %f6;
	ld.global.nc.f32 	%f8, [%rd8+12];
	max.f32 	%f9, %f7, %f8;
	ld.global.nc.f32 	%f10, [%rd8+16];
	max.f32 	%f11, %f9, %f10;
	ld.global.nc.f32 	%f12, [%rd8+20];
	max.f32 	%f13, %f11, %f12;
	ld.global.nc.f32 	%f14, [%rd8+24];
	max.f32 	%f15, %f13, %f14;
	ld.global.nc.f32 	%f16, [%rd8+28];
	max.f32 	%f17, %f15, %f16;
	ld.global.nc.f32 	%f18, [%rd8+32];
	max.f32 	%f19, %f17, %f18;
	ld.global.nc.f32 	%f20, [%rd8+36];
	max.f32 	%f21, %f19, %f20;
	ld.global.nc.f32 	%f22, [%rd8+40];
	max.f32 	%f23, %f21, %f22;
	ld.global.nc.f32 	%f24, [%rd8+44];
	max.f32 	%f25, %f23, %f24;
	ld.global.nc.f32 	%f26, [%rd8+48];
	max.f32 	%f27, %f25, %f26;
	ld.global.nc.f32 	%f28, [%rd8+52];
	max.f32 	%f29, %f27, %f28;
	ld.global.nc.f32 	%f30, [%rd8+56];
	max.f32 	%f31, %f29, %f30;
	ld.global.nc.f32 	%f32, [%rd8+60];
	max.f32 	%f33, %f31, %f32;
	ld.global.nc.f32 	%f34, [%rd8+64];
	max.f32 	%f35, %f33, %f34;
	ld.global.nc.f32 	%f36, [%rd8+68];
	max.f32 	%f37, %f35, %f36;
	st.global.f32 	[%rd1], %f37;
$L__BB1_4:
	ret;

}
	// .globl	default_function_kernel_2
.visible .entry default_function_kernel_2(
	.param .u64 .ptr .align 1 default_function_kernel_2_param_0,
	.param .u64 .ptr .align 1 default_function_kernel_2_param_1,
	.param .u64 .ptr .align 1 default_function_kernel_2_param_2,
	.param .u64 .ptr .align 1 default_function_kernel_2_param_3
)
.maxntid 32
{
	.reg .pred 	%p<2>;
	.reg .b32 	%r<15>;
	.reg .b32 	%f<23>;
	.reg .b64 	%rd<15>;

	ld.param.u64 	%rd1, [default_function_kernel_2_param_0];
	ld.param.u64 	%rd2, [default_function_kernel_2_param_1];
	ld.param.u64 	%rd3, [default_function_kernel_2_param_2];
	ld.param.u64 	%rd4, [default_function_kernel_2_param_3];
	mov.u32 	%r1, %ctaid.x;
	shl.b32 	%r3, %r1, 1;
	mov.u32 	%r2, %tid.x;
	shr.u32 	%r4, %r2, 4;
	or.b32  	%r5, %r3, %r4;
	setp.gt.u32 	%p1, %r5, 2294;
	@%p1 bra 	$L__BB2_2;
	cvta.to.global.u64 	%rd5, %rd4;
	cvta.to.global.u64 	%rd6, %rd2;
	cvta.to.global.u64 	%rd7, %rd1;
	cvta.to.global.u64 	%rd8, %rd3;
	shl.b32 	%r6, %r1, 5;
	or.b32  	%r7, %r6, %r2;
	mul.wide.u32 	%rd9, %r7, 4;
	add.s64 	%rd10, %rd5, %rd9;
	ld.global.nc.f32 	%f1, [%rd10];
	shl.b32 	%r8, %r1, 4;
	shr.u32 	%r9, %r2, 1;
	or.b32  	%r10, %r8, %r9;
	mul.hi.u32 	%r11, %r10, 954437177;
	shr.u32 	%r12, %r11, 1;
	mul.wide.u32 	%rd11, %r12, 4;
	add.s64 	%rd12, %rd6, %rd11;
	ld.global.nc.f32 	%f2, [%rd12];
	sub.f32 	%f3, %f1, %f2;
	min.f32 	%f4, %f3, 0f42B0C0A6;
	max.f32 	%f5, %f4, 0fC2B0C0A5;
	fma.rn.f32 	%f6, %f5, 0f3FB8AA3B, 0f3F000000;
	cvt.rmi.f32.f32 	%f7, %f6;
	add.f32 	%f8, %f7, 0f42FE0000;
	cvt.rzi.s32.f32 	%r13, %f8;
	shl.b32 	%r14, %r13, 23;
	mov.b32 	%f9, %r14;
	fma.rn.f32 	%f10, %f7, 0fBF317218, %f5;
	fma.rn.f32 	%f11, %f10, 0f39506966, 0f3AB743CF;
	fma.rn.f32 	%f12, %f11, %f10, 0f3C088908;
	fma.rn.f32 	%f13, %f12, %f10, 0f3D2AA9C2;
	fma.rn.f32 	%f14, %f13, %f10, 0f3E2AAAAD;
	fma.rn.f32 	%f15, %f14, %f10, 0f3F000000;
	mul.f32 	%f16, %f15, %f10;
	fma.rn.f32 	%f17, %f16, %f10, %f10;
	add.f32 	%f18, %f17, 0f3F800000;
	mul.f32 	%f19, %f18, %f9;
	max.f32 	%f20, %f19, %f3;
	add.s64 	%rd13, %rd7, %rd11;
	ld.global.nc.f32 	%f21, [%rd13];
	div.rn.f32 	%f22, %f20, %f21;
	add.s64 	%rd14, %rd8, %rd9;
	st.global.f32 	[%rd14], %f22;
$L__BB2_2:
	ret;

}


// ===== COMPILED SASS (sm_100) =====

	.target	sm_100

	.elftype	@"ET_EXEC"


//--------------------- .note.nv.tkinfo           --------------------------
	.section	.note.nv.tkinfo,"",@"SHT_NOTE"
	.sectionflags	@"SHF_NOTE_NV_TKINFO"
	.tkinfo
        /*0018*/ 	.word	0x00000002
        /*0030*/ 	.string	""
        /*0030*/ 	.string	"ptxas"
        /*0030*/ 	.string	"Cuda compilation tools, release 13.0, V13.0.88"
        /*0030*/ 	.string	"Build cuda_13.0.r13.0/compiler.36424714_0"
        /*0030*/ 	.string	"-arch sm_100 -m 64 "



//--------------------- .note.nv.cuinfo           --------------------------
	.section	.note.nv.cuinfo,"",@"SHT_NOTE"
	.sectionflags	@"SHF_NOTE_NV_CUINFO"
        /*0018*/ 	.short	0x0002
        /*001a*/ 	.short	0x0064
        /*001c*/ 	.short	0x0082
	.zero		2


//--------------------- .nv.info                  --------------------------
	.section	.nv.info,"",@"SHT_CUDA_INFO"
	.align	4


	//----- nvinfo : EIATTR_REGCOUNT
	.align		4
        /*0000*/ 	.byte	0x04, 0x2f
        /*0002*/ 	.short	(.L_1 - .L_0)
	.align		4
.L_0:
        /*0004*/ 	.word	index@(default_function_kernel_1)
        /*0008*/ 	.word	0x00000030


	//----- nvinfo : EIATTR_FRAME_SIZE
	.align		4
.L_1:
        /*000c*/ 	.byte	0x04, 0x11
        /*000e*/ 	.short	(.L_3 - .L_2)
	.align		4
.L_2:
        /*0010*/ 	.word	index@(default_function_kernel_1)
        /*0014*/ 	.word	0x00000000


	//----- nvinfo : EIATTR_REGCOUNT
	.align		4
.L_3:
        /*0018*/ 	.byte	0x04, 0x2f
        /*001a*/ 	.short	(.L_5 - .L_4)
	.align		4
.L_4:
        /*001c*/ 	.word	index@(default_function_kernel)
        /*0020*/ 	.word	0x0000001a


	//----- nvinfo : EIATTR_FRAME_SIZE
	.align		4
.L_5:
        /*0024*/ 	.byte	0x04, 0x11
        /*0026*/ 	.short	(.L_7 - .L_6)
	.align		4
.L_6:
        /*0028*/ 	.word	index@(default_function_kernel)
        /*002c*/ 	.word	0x00000000


	//----- nvinfo : EIATTR_REGCOUNT
	.align		4
.L_7:
        /*0030*/ 	.byte	0x04, 0x2f
        /*0032*/ 	.short	(.L_9 - .L_8)
	.align		4
.L_8:
        /*0034*/ 	.word	index@(default_function_kernel_2)
        /*0038*/ 	.word	0x00000010


	//----- nvinfo : EIATTR_FRAME_SIZE
	.align		4
.L_9:
        /*003c*/ 	.byte	0x04, 0x11
        /*003e*/ 	.short	(.L_11 - .L_10)
	.align		4
.L_10:
        /*0040*/ 	.word	index@($__internal_0_$__cuda_sm3x_div_rn_noftz_f32_slowpath)
        /*0044*/ 	.word	0x00000000


	//----- nvinfo : EIATTR_FRAME_SIZE
	.align		4
.L_11:
        /*0048*/ 	.byte	0x04, 0x11
        /*004a*/ 	.short	(.L_13 - .L_12)
	.align		4
.L_12:
        /*004c*/ 	.word	index@(default_function_kernel_2)
        /*0050*/ 	.word	0x00000000


	//----- nvinfo : EIATTR_MIN_STACK_SIZE
	.align		4
.L_13:
        /*0054*/ 	.byte	0x04, 0x12
        /*0056*/ 	.short	(.L_15 - .L_14)
	.align		4
.L_14:
        /*0058*/ 	.word	index@(default_function_kernel_2)
        /*005c*/ 	.word	0x00000000


	//----- nvinfo : EIATTR_MIN_STACK_SIZE
	.align		4
.L_15:
        /*0060*/ 	.byte	0x04, 0x12
        /*0062*/ 	.short	(.L_17 - .L_16)
	.align		4
.L_16:
        /*0064*/ 	.word	index@(default_function_kernel)
        /*0068*/ 	.word	0x00000000


	//----- nvinfo : EIATTR_MIN_STACK_SIZE
	.align		4
.L_17:
        /*006c*/ 	.byte	0x04, 0x12
        /*006e*/ 	.short	(.L_19 - .L_18)
	.align		4
.L_18:
        /*0070*/ 	.word	index@(default_function_kernel_1)
        /*0074*/ 	.word	0x00000000
.L_19:


//--------------------- .nv.compat                --------------------------
	.section	.nv.compat,"",@"SHT_CUDA_COMPAT_INFO"
	.align	4
        /*0000*/ 	.byte	0x02, 0x09, 0x00, 0x00, 0x02, 0x02, 0x01, 0x00, 0x02, 0x05, 0x05, 0x00, 0x03, 0x07, 0x01, 0x01
        /*0010*/ 	.byte	0x02, 0x03, 0x00, 0x00, 0x02, 0x06, 0x01, 0x00, 0x04, 0x0b, 0x08, 0x00, 0x01, 0x00, 0x00, 0x00
        /*0020*/ 	.byte	0x00, 0x00, 0x00, 0x00


//--------------------- .nv.info.default_function_kernel_2 --------------------------
	.section	.nv.info.default_function_kernel_2,"",@"SHT_CUDA_INFO"
	.sectionflags	@""
	.align	4


	//----- nvinfo : EIATTR_CUDA_API_VERSION
	.align		4
        /*0000*/ 	.byte	0x04, 0x37
        /*0002*/ 	.short	(.L_21 - .L_20)
.L_20:
        /*0004*/ 	.word	0x00000082


	//----- nvinfo : EIATTR_KPARAM_INFO
	.align		4
.L_21:
        /*0008*/ 	.byte	0x04, 0x17
        /*000a*/ 	.short	(.L_23 - .L_22)
.L_22:
        /*000c*/ 	.word	0x00000000
        /*0010*/ 	.short	0x0003
        /*0012*/ 	.short	0x0018
        /*0014*/ 	.byte	0x00, 0xf5, 0x21, 0x00


	//----- nvinfo : EIATTR_KPARAM_INFO
	.align		4
.L_23:
        /*0018*/ 	.byte	0x04, 0x17
        /*001a*/ 	.short	(.L_25 - .L_24)
.L_24:
        /*001c*/ 	.word	0x00000000
        /*0020*/ 	.short	0x0002
        /*0022*/ 	.short	0x0010
        /*0024*/ 	.byte	0x00, 0xf5, 0x21, 0x00


	//----- nvinfo : EIATTR_KPARAM_INFO
	.align		4
.L_25:
        /*0028*/ 	.byte	0x04, 0x17
        /*002a*/ 	.short	(.L_27 - .L_26)
.L_26:
        /*002c*/ 	.word	0x00000000
        /*0030*/ 	.short	0x0001
        /*0032*/ 	.short	0x0008
        /*0034*/ 	.byte	0x00, 0xf5, 0x21, 0x00


	//----- nvinfo : EIATTR_KPARAM_INFO
	.align		4
.L_27:
        /*0038*/ 	.byte	0x04, 0x17
        /*003a*/ 	.short	(.L_29 - .L_28)
.L_28:
        /*003c*/ 	.word	0x00000000
        /*0040*/ 	.short	0x0000
        /*0042*/ 	.short	0x0000
        /*0044*/ 	.byte	0x00, 0xf5, 0x21, 0x00


	//----- nvinfo : EIATTR_SPARSE_MMA_MASK
	.align		4
.L_29:
        /*0048*/ 	.byte	0x03, 0x50
        /*004a*/ 	.short	0x0000


	//----- nvinfo : EIATTR_MAXREG_COUNT
	.align		4
        /*004c*/ 	.byte	0x03, 0x1b
        /*004e*/ 	.short	0x00ff


	//----- nvinfo : EIATTR_MERCURY_ISA_VERSION
	.align		4
        /*0050*/ 	.byte	0x03, 0x5f
        /*0052*/ 	.short	0x0101


	//----- nvinfo : EIATTR_VRC_CTA_INIT_COUNT
	.align		4
        /*0054*/ 	.byte	0x02, 0x4a
	.zero		1
	.zero		1


	//----- nvinfo : EIATTR_EXIT_INSTR_OFFSETS
	.align		4
        /*0058*/ 	.byte	0x04, 0x1c
        /*005a*/ 	.short	(.L_31 - .L_30)


	//   ....[0]....
.L_30:
        /*005c*/ 	.word	0x00000070


	//   ....[1]....
        /*0060*/ 	.word	0x000003e0


	//----- nvinfo : EIATTR_MAX_THREADS
	.align		4
.L_31:
        /*0064*/ 	.byte	0x04, 0x05
        /*0066*/ 	.short	(.L_33 - .L_32)
.L_32:
        /*0068*/ 	.word	0x00000020
        /*006c*/ 	.word	0x00000001
        /*0070*/ 	.word	0x00000001


	//----- nvinfo : EIATTR_CRS_STACK_SIZE
	.align		4
.L_33:
        /*0074*/ 	.byte	0x04, 0x1e
        /*0076*/ 	.short	(.L_35 - .L_34)
.L_34:
        /*0078*/ 	.word	0x00000000


	//----- nvinfo : EIATTR_CBANK_PARAM_SIZE
	.align		4
.L_35:
        /*007c*/ 	.byte	0x03, 0x19
        /*007e*/ 	.short	0x0020


	//----- nvinfo : EIATTR_PARAM_CBANK
	.align		4
        /*0080*/ 	.byte	0x04, 0x0a
        /*0082*/ 	.short	(.L_37 - .L_36)
	.align		4
.L_36:
        /*0084*/ 	.word	index@(.nv.constant0.default_function_kernel_2)
        /*0088*/ 	.short	0x0380
        /*008a*/ 	.short	0x0020


	//----- nvinfo : EIATTR_SW_WAR
	.align		4
.L_37:
        /*008c*/ 	.byte	0x04, 0x36
        /*008e*/ 	.short	(.L_39 - .L_38)
.L_38:
        /*0090*/ 	.word	0x00000008
.L_39:


//--------------------- .nv.info.default_function_kernel --------------------------
	.section	.nv.info.default_function_kernel,"",@"SHT_CUDA_INFO"
	.sectionflags	@""
	.align	4


	//----- nvinfo : EIATTR_CUDA_API_VERSION
	.align		4
        /*0000*/ 	.byte	0x04, 0x37
        /*0002*/ 	.short	(.L_41 - .L_40)
.L_40:
        /*0004*/ 	.word	0x00000082


	//----- nvinfo : EIATTR_KPARAM_INFO
	.align		4
.L_41:
        /*0008*/ 	.byte	0x04, 0x17
        /*000a*/ 	.short	(.L_43 - .L_42)
.L_42:
        /*000c*/ 	.word	0x00000000
        /*0010*/ 	.short	0x0001
        /*0012*/ 	.short	0x0008
        /*0014*/ 	.byte	0x00, 0xf5, 0x21, 0x00


	//----- nvinfo : EIATTR_KPARAM_INFO
	.align		4
.L_43:
        /*0018*/ 	.byte	0x04, 0x17
        /*001a*/ 	.short	(.L_45 - .L_44)
.L_44:
        /*001c*/ 	.word	0x00000000
        /*0020*/ 	.short	0x0000
        /*0022*/ 	.short	0x0000
        /*0024*/ 	.byte	0x00, 0xf5, 0x21, 0x00


	//----- nvinfo : EIATTR_SPARSE_MMA_MASK
	.align		4
.L_45:
        /*0028*/ 	.byte	0x03, 0x50
        /*002a*/ 	.short	0x0000


	//----- nvinfo : EIATTR_MAXREG_COUNT
	.align		4
        /*002c*/ 	.byte	0x03, 0x1b
        /*002e*/ 	.short	0x00ff


	//----- nvinfo : EIATTR_MERCURY_ISA_VERSION
	.align		4
        /*0030*/ 	.byte	0x03, 0x5f
        /*0032*/ 	.short	0x0101


	//----- nvinfo : EIATTR_VRC_CTA_INIT_COUNT
	.align		4
        /*0034*/ 	.byte	0x02, 0x4a
	.zero		1
	.zero		1


	//----- nvinfo : EIATTR_EXIT_INSTR_OFFSETS
	.align		4
        /*0038*/ 	.byte	0x04, 0x1c
        /*003a*/ 	.short	(.L_47 - .L_46)


	//   ....[0]....
.L_46:
        /*003c*/ 	.word	0x000000e0


	//   ....[1]....
        /*0040*/ 	.word	0x00000300


	//----- nvinfo : EIATTR_MAX_THREADS
	.align		4
.L_47:
        /*0044*/ 	.byte	0x04, 0x05
        /*0046*/ 	.short	(.L_49 - .L_48)
.L_48:
        /*0048*/ 	.word	0x00000020
        /*004c*/ 	.word	0x00000001
        /*0050*/ 	.word	0x00000001


	//----- nvinfo : EIATTR_CBANK_PARAM_SIZE
	.align		4
.L_49:
        /*0054*/ 	.byte	0x03, 0x19
        /*0056*/ 	.short	0x0010


	//----- nvinfo : EIATTR_PARAM_CBANK
	.align		4
        /*0058*/ 	.byte	0x04, 0x0a
        /*005a*/ 	.short	(.L_51 - .L_50)
	.align		4
.L_50:
        /*005c*/ 	.word	index@(.nv.constant0.default_function_kernel)
        /*0060*/ 	.short	0x0380
        /*0062*/ 	.short	0x0010


	//----- nvinfo : EIATTR_SW_WAR
	.align		4
.L_51:
        /*0064*/ 	.byte	0x04, 0x36
        /*0066*/ 	.short	(.L_53 - .L_52)
.L_52:
        /*0068*/ 	.word	0x00000008
.L_53:


//--------------------- .nv.info.default_function_kernel_1 --------------------------
	.section	.nv.info.default_function_kernel_1,"",@"SHT_CUDA_INFO"
	.sectionflags	@""
	.align	4


	//----- nvinfo : EIATTR_CUDA_API_VERSION
	.align		4
        /*0000*/ 	.byte	0x04, 0x37
        /*0002*/ 	.short	(.L_55 - .L_54)
.L_54:
        /*0004*/ 	.word	0x00000082


	//----- nvinfo : EIATTR_KPARAM_INFO
	.align		4
.L_55:
        /*0008*/ 	.byte	0x04, 0x17
        /*000a*/ 	.short	(.L_57 - .L_56)
.L_56:
        /*000c*/ 	.word	0x00000000
        /*0010*/ 	.short	0x0002
        /*0012*/ 	.short	0x0010
        /*0014*/ 	.byte	0x00, 0xf5, 0x21, 0x00


	//----- nvinfo : EIATTR_KPARAM_INFO
	.align		4
.L_57:
        /*0018*/ 	.byte	0x04, 0x17
        /*001a*/ 	.short	(.L_59 - .L_58)
.L_58:
        /*001c*/ 	.word	0x00000000
        /*0020*/ 	.short	0x0001
        /*0022*/ 	.short	0x0008
        /*0024*/ 	.byte	0x00, 0xf5, 0x21, 0x00


	//----- nvinfo : EIATTR_KPARAM_INFO
	.align		4
.L_59:
        /*0028*/ 	.byte	0x04, 0x17
        /*002a*/ 	.short	(.L_61 - .L_60)
.L_60:
        /*002c*/ 	.word	0x00000000
        /*0030*/ 	.short	0x0000
        /*0032*/ 	.short	0x0000
        /*0034*/ 	.byte	0x00, 0xf5, 0x21, 0x00


	//----- nvinfo : EIATTR_SPARSE_MMA_MASK
	.align		4
.L_61:
        /*0038*/ 	.byte	0x03, 0x50
        /*003a*/ 	.short	0x0000


	//----- nvinfo : EIATTR_MAXREG_COUNT
	.align		4
        /*003c*/ 	.byte	0x03, 0x1b
        /*003e*/ 	.short	0x00ff


	//----- nvinfo : EIATTR_MERCURY_ISA_VERSION
	.align		4
        /*0040*/ 	.byte	0x03, 0x5f
        /*0042*/ 	.short	0x0101


	//----- nvinfo : EIATTR_VRC_CTA_INIT_COUNT
	.align		4
        /*0044*/ 	.byte	0x02, 0x4a
	.zero		1
	.zero		1


	//----- nvinfo : EIATTR_EXIT_INSTR_OFFSETS
	.align		4
        /*0048*/ 	.byte	0x04, 0x1c
        /*004a*/ 	.short	(.L_63 - .L_62)


	//   ....[0]....
.L_62:
        /*004c*/ 	.word	0x000018c0


	//----- nvinfo : EIATTR_MAX_THREADS
	.align		4
.L_63:
        /*0050*/ 	.byte	0x04, 0x05
        /*0052*/ 	.short	(.L_65 - .L_64)
.L_64:
        /*0054*/ 	.word	0x0000000c
        /*0058*/ 	.word	0x00000001
        /*005c*/ 	.word	0x00000001


	//----- nvinfo : EIATTR_CBANK_PARAM_SIZE
	.align		4
.L_65:
        /*0060*/ 	.byte	0x03, 0x19
        /*0062*/ 	.short	0x0018


	//----- nvinfo : EIATTR_PARAM_CBANK
	.align		4
        /*0064*/ 	.byte	0x04, 0x0a
        /*0066*/ 	.short	(.L_67 - .L_66)
	.align		4
.L_66:
        /*0068*/ 	.word	index@(.nv.constant0.default_function_kernel_1)
        /*006c*/ 	.short	0x0380
        /*006e*/ 	.short	0x0018


	//----- nvinfo : EIATTR_SW_WAR
	.align		4
.L_67:
        /*0070*/ 	.byte	0x04, 0x36
        /*0072*/ 	.short	(.L_69 - .L_68)
.L_68:
        /*0074*/ 	.word	0x00000008
.L_69:


//--------------------- .nv.callgraph             --------------------------
	.section	.nv.callgraph,"",@"SHT_CUDA_CALLGRAPH"
	.align	4
	.sectionentsize	8
	.align		4
        /*0000*/ 	.word	0x00000000
	.align		4
        /*0004*/ 	.word	0xffffffff
	.align		4
        /*0008*/ 	.word	0x00000000
	.align		4
        /*000c*/ 	.word	0xfffffffe
	.align		4
        /*0010*/ 	.word	0x00000000
	.align		4
        /*0014*/ 	.word	0xfffffffd
	.align		4
        /*0018*/ 	.word	0x00000000
	.align		4
        /*001c*/ 	.word	0xfffffffc


//--------------------- .text.default_function_kernel_2 --------------------------
	.section	.text.default_function_kernel_2,"ax",@progbits
	.align	128
        .global         default_function_kernel_2
        .type           default_function_kernel_2,@function
        .size           default_function_kernel_2,(.L_x_16 - default_function_kernel_2)
        .other          default_function_kernel_2,@"STO_CUDA_ENTRY STV_DEFAULT"
default_function_kernel_2:
.text.default_function_kernel_2:
[----:B------:R-:W-:Y:S01]  /*0000*/  LDC R1, c[0x0][0x37c] ;  /* 0x0000df00ff017b82 */ /* 0x000fe20000000800 */
[----:B------:R-:W0:Y:S07]  /*0010*/  S2R R2, SR_TID.X ;  /* 0x0000000000027919 */ /* 0x000e2e0000002100 */
[----:B------:R-:W1:Y:S02]  /*0020*/  S2UR UR4, SR_CTAID.X ;  /* 0x00000000000479c3 */ /* 0x000e640000002500 */
[----:B-1----:R-:W-:Y:S01]  /*0030*/  USHF.L.U32 UR5, UR4, 0x1, URZ ;  /* 0x0000000104057899 */ /* 0x002fe200080006ff */
[----:B0-----:R-:W-:-:S05]  /*0040*/  SHF.R.U32.HI R0, RZ, 0x4, R2 ;  /* 0x00000004ff007819 */ /* 0x001fca0000011602 */
[----:B------:R-:W-:-:S04]  /*0050*/  LOP3.LUT R0, R0, UR5, RZ, 0xfc, !PT ;  /* 0x0000000500007c12 */ /* 0x000fc8000f8efcff */
[----:B------:R-:W-:-:S13]  /*0060*/  ISETP.GT.U32.AND P0, PT, R0, 0x8f6, PT ;  /* 0x000008f60000780c */ /* 0x000fda0003f04070 */
[----:B------:R-:W-:Y:S05]  /*0070*/  @P0 EXIT ;  /* 0x000000000000094d */ /* 0x000fea0003800000 */
[----:B------:R-:W0:Y:S01]  /*0080*/  LDC.64 R4, c[0x0][0x398] ;  /* 0x0000e600ff047b82 */ /* 0x000e220000000a00 */
[----:B------:R-:W-:Y:S01]  /*0090*/  USHF.L.U32 UR5, UR4, 0x4, URZ ;  /* 0x0000000404057899 */ /* 0x000fe200080006ff */
[----:B------:R-:W-:Y:S01]  /*00a0*/  SHF.R.U32.HI R0, RZ, 0x1, R2 ;  /* 0x00000001ff007819 */ /* 0x000fe20000011602 */
[----:B------:R-:W1:Y:S04]  /*00b0*/  LDCU.64 UR6, c[0x0][0x358] ;  /* 0x00006b00ff0677ac */ /* 0x000e680008000a00 */
[----:B------:R-:W-:Y:S01]  /*00c0*/  LOP3.LUT R0, R0, UR5, RZ, 0xfc, !PT ;  /* 0x0000000500007c12 */ /* 0x000fe2000f8efcff */
[----:B------:R-:W2:Y:S01]  /*00d0*/  LDC.64 R6, c[0x0][0x388] ;  /* 0x0000e200ff067b82 */ /* 0x000ea20000000a00 */
[----:B------:R-:W-:-:S03]  /*00e0*/  USHF.L.U32 UR4, UR4, 0x5, URZ ;  /* 0x0000000504047899 */ /* 0x000fc600080006ff */
[----:B------:R-:W-:-:S03]  /*00f0*/  IMAD.HI.U32 R0, R0, 0x38e38e39, RZ ;  /* 0x38e38e3900007827 */ /* 0x000fc600078e00ff */
[----:B------:R-:W-:Y:S01]  /*0100*/  LOP3.LUT R2, R2, UR4, RZ, 0xfc, !PT ;  /* 0x0000000402027c12 */ /* 0x000fe2000f8efcff */
[----:B------:R-:W3:Y:S01]  /*0110*/  LDC.64 R8, c[0x0][0x380] ;  /* 0x0000e000ff087b82 */ /* 0x000ee20000000a00 */
[----:B------:R-:W-:-:S03]  /*0120*/  SHF.R.U32.HI R3, RZ, 0x1, R0 ;  /* 0x00000001ff037819 */ /* 0x000fc60000011600 */
[----:B0-----:R-:W-:-:S06]  /*0130*/  IMAD.WIDE.U32 R4, R2, 0x4, R4 ;  /* 0x0000000402047825 */ /* 0x001fcc00078e0004 */
[----:B-1----:R0:W4:Y:S01]  /*0140*/  LDG.E.CONSTANT R4, desc[UR6][R4.64] ;  /* 0x0000000604047981 */ /* 0x002122000c1e9900 */
[----:B--2---:R-:W-:-:S06]  /*0150*/  IMAD.WIDE.U32 R6, R3, 0x4, R6 ;  /* 0x0000000403067825 */ /* 0x004fcc00078e0006 */
[----:B------:R-:W4:Y:S01]  /*0160*/  LDG.E.CONSTANT R7, desc[UR6][R6.64] ;  /* 0x0000000606077981 */ /* 0x000f22000c1e9900 */
[----:B---3--:R-:W-:-:S06]  /*0170*/  IMAD.WIDE.U32 R8, R3, 0x4, R8 ;  /* 0x0000000403087825 */ /* 0x008fcc00078e0008 */
[----:B------:R-:W2:Y:S01]  /*0180*/  LDG.E.CONSTANT R9, desc[UR6][R8.64] ;  /* 0x0000000608097981 */ /* 0x000ea2000c1e9900 */
[----:B------:R-:W-:Y:S02]  /*0190*/  IMAD.MOV.U32 R10, RZ, RZ, 0x3fb8aa3b ;  /* 0x3fb8aa3bff0a7424 */ /* 0x000fe400078e00ff */
[----:B0-----:R-:W-:Y:S01]  /*01a0*/  IMAD.MOV.U32 R5, RZ, RZ, 0x39506966 ;  /* 0x39506966ff057424 */ /* 0x001fe200078e00ff */
[----:B------:R-:W-:Y:S01]  /*01b0*/  BSSY.RECONVERGENT B0, `(.L_x_0) ;  /* 0x000001f000007945 */ /* 0x000fe20003800200 */
[----:B----4-:R-:W-:-:S05]  /*01c0*/  FADD R0, R4, -R7 ;  /* 0x8000000704007221 */ /* 0x010fca0000000000 */
[----:B------:R-:W-:-:S04]  /*01d0*/  FMNMX R3, R0, 88.3762664794921875, PT ;  /* 0x42b0c0a600037809 */ /* 0x000fc80003800000 */
[----:B------:R-:W-:-:S05]  /*01e0*/  FMNMX R3, R3, -88.37625885009765625, !PT ;  /* 0xc2b0c0a503037809 */ /* 0x000fca0007800000 */
[----:B------:R-:W-:-:S06]  /*01f0*/  FFMA R10, R3, R10, 0.5 ;  /* 0x3f000000030a7423 */ /* 0x000fcc000000000a */
[----:B------:R-:W0:Y:S02]  /*0200*/  FRND.FLOOR R10, R10 ;  /* 0x0000000a000a7307 */ /* 0x000e240000205000 */
[----:B0-----:R-:W-:-:S04]  /*0210*/  FFMA R4, R10, -0.69314718246459960938, R3 ;  /* 0xbf3172180a047823 */ /* 0x001fc80000000003 */
[----:B------:R-:W-:-:S04]  /*0220*/  FFMA R3, R4, R5, 0.0013982000527903437614 ;  /* 0x3ab743cf04037423 */ /* 0x000fc80000000005 */
[----:B------:R-:W-:Y:S01]  /*0230*/  FFMA R5, R4, R3, 0.0083334520459175109863 ;  /* 0x3c08890804057423 */ /* 0x000fe20000000003 */
[----:B------:R-:W-:-:S03]  /*0240*/  FADD R3, R10, 127 ;  /* 0x42fe00000a037421 */ /* 0x000fc60000000000 */
[----:B------:R-:W-:-:S03]  /*0250*/  FFMA R5, R4, R5, 0.041665799915790557861 ;  /* 0x3d2aa9c204057423 */ /* 0x000fc60000000005 */
[----:B------:R-:W0:Y:S01]  /*0260*/  F2I.TRUNC.NTZ R3, R3 ;  /* 0x0000000300037305 */ /* 0x000e22000020f100 */
[----:B------:R-:W-:-:S04]  /*0270*/  FFMA R5, R4, R5, 0.16666670143604278564 ;  /* 0x3e2aaaad04057423 */ /* 0x000fc80000000005 */
[----:B------:R-:W-:-:S04]  /*0280*/  FFMA R5, R4, R5, 0.5 ;  /* 0x3f00000004057423 */ /* 0x000fc80000000005 */
[C---:B------:R-:W-:Y:S01]  /*0290*/  FMUL R5, R4.reuse, R5 ;  /* 0x0000000504057220 */ /* 0x040fe20000400000 */
[----:B--2---:R-:W1:Y:S03]  /*02a0*/  MUFU.RCP R6, R9 ;  /* 0x0000000900067308 */ /* 0x004e660000001000 */
[----:B------:R-:W-:Y:S01]  /*02b0*/  FFMA R5, R4, R5, R4 ;  /* 0x0000000504057223 */ /* 0x000fe20000000004 */
[----:B0-----:R-:W-:-:S03]  /*02c0*/  IMAD.SHL.U32 R4, R3, 0x800000, RZ ;  /* 0x0080000003047824 */ /* 0x001fc600078e00ff */
[----:B------:R-:W-:-:S04]  /*02d0*/  FADD R5, R5, 1 ;  /* 0x3f80000005057421 */ /* 0x000fc80000000000 */
[----:B------:R-:W-:-:S05]  /*02e0*/  FMUL R5, R4, R5 ;  /* 0x0000000504057220 */ /* 0x000fca0000400000 */
[----:B------:R-:W-:Y:S01]  /*02f0*/  FMNMX R0, R0, R5, !PT ;  /* 0x0000000500007209 */ /* 0x000fe20007800000 */
[----:B-1----:R-:W-:-:S03]  /*0300*/  FFMA R7, -R9, R6, 1 ;  /* 0x3f80000009077423 */ /* 0x002fc60000000106 */
[----:B------:R-:W0:Y:S01]  /*0310*/  FCHK P0, R0, R9 ;  /* 0x0000000900007302 */ /* 0x000e220000000000 */
[----:B------:R-:W-:-:S04]  /*0320*/  FFMA R7, R6, R7, R6 ;  /* 0x0000000706077223 */ /* 0x000fc80000000006 */
[----:B------:R-:W-:-:S04]  /*0330*/  FFMA R4, R0, R7, RZ ;  /* 0x0000000700047223 */ /* 0x000fc800000000ff */
[----:B------:R-:W-:-:S04]  /*0340*/  FFMA R3, -R9, R4, R0 ;  /* 0x0000000409037223 */ /* 0x000fc80000000100 */
[----:B------:R-:W-:Y:S01]  /*0350*/  FFMA R7, R7, R3, R4 ;  /* 0x0000000307077223 */ /* 0x000fe20000000004 */
[----:B0-----:R-:W-:Y:S06]  /*0360*/  @!P0 BRA `(.L_x_1) ;  /* 0x00000000000c8947 */ /* 0x001fec0003800000 */
[----:B------:R-:W-:-:S07]  /*0370*/  MOV R10, 0x390 ;  /* 0x00000390000a7802 */ /* 0x000fce0000000f00 */
[----:B------:R-:W-:Y:S05]  /*0380*/  CALL.REL.NOINC `($__internal_0_$__cuda_sm3x_div_rn_noftz_f32_slowpath) ;  /* 0x0000000000187944 */ /* 0x000fea0003c00000 */
[----:B------:R-:W-:-:S07]  /*0390*/  IMAD.MOV.U32 R7, RZ, RZ, R3 ;  /* 0x000000ffff077224 */ /* 0x000fce00078e0003 */
.L_x_1:
[----:B------:R-:W-:Y:S05]  /*03a0*/  BSYNC.RECONVERGENT B0 ;  /* 0x0000000000007941 */ /* 0x000fea0003800200 */
.L_x_0:
[----:B------:R-:W0:Y:S02]  /*03b0*/  LDC.64 R4, c[0x0][0x390] ;  /* 0x0000e400ff047b82 */ /* 0x000e240000000a00 */
[----:B0-----:R-:W-:-:S05]  /*03c0*/  IMAD.WIDE.U32 R2, R2, 0x4, R4 ;  /* 0x0000000402027825 */ /* 0x001fca00078e0004 */
[----:B------:R-:W-:Y:S01]  /*03d0*/  STG.E desc[UR6][R2.64], R7 ;  /* 0x0000000702007986 */ /* 0x000fe2000c101906 */
[----:B------:R-:W-:Y:S05]  /*03e0*/  EXIT ;  /* 0x000000000000794d */ /* 0x000fea0003800000 */
        .weak           $__internal_0_$__cuda_sm3x_div_rn_noftz_f32_slowpath
        .type           $__internal_0_$__cuda_sm3x_div_rn_noftz_f32_slowpath,@function
        .size           $__internal_0_$__cuda_sm3x_div_rn_noftz_f32_slowpath,(.L_x_16 - $__internal_0_$__cuda_sm3x_div_rn_noftz_f32_slowpath)
$__internal_0_$__cuda_sm3x_div_rn_noftz_f32_slowpath:
[----:B------:R-:W-:Y:S01]  /*03f0*/  SHF.R.U32.HI R4, RZ, 0x17, R9 ;  /* 0x00000017ff047819 */ /* 0x000fe20000011609 */
[----:B------:R-:W-:Y:S01]  /*0400*/  BSSY.RECONVERGENT B1, `(.L_x_2) ;  /* 0x0000064000017945 */ /* 0x000fe20003800200 */
[--C-:B------:R-:W-:Y:S01]  /*0410*/  SHF.R.U32.HI R3, RZ, 0x17, R0.reuse ;  /* 0x00000017ff037819 */ /* 0x100fe20000011600 */
[----:B------:R-:W-:Y:S01]  /*0420*/  IMAD.MOV.U32 R6, RZ, RZ, R0 ;  /* 0x000000ffff067224 */ /* 0x000fe200078e0000 */
[----:B------:R-:W-:Y:S02]  /*0430*/  LOP3.LUT R5, R4, 0xff, RZ, 0xc0, !PT ;  /* 0x000000ff04057812 */ /* 0x000fe400078ec0ff */
[----:B------:R-:W-:-:S03]  /*0440*/  LOP3.LUT R4, R3, 0xff, RZ, 0xc0, !PT ;  /* 0x000000ff03047812 */ /* 0x000fc600078ec0ff */
[----:B------:R-:W-:Y:S02]  /*0450*/  VIADD R11, R5, 0xffffffff ;  /* 0xffffffff050b7836 */ /* 0x000fe40000000000 */
[----:B------:R-:W-:-:S03]  /*0460*/  VIADD R8, R4, 0xffffffff ;  /* 0xffffffff04087836 */ /* 0x000fc60000000000 */
[----:B------:R-:W-:-:S04]  /*0470*/  ISETP.GT.U32.AND P0, PT, R11, 0xfd, PT ;  /* 0x000000fd0b00780c */ /* 0x000fc80003f04070 */
[----:B------:R-:W-:-:S13]  /*0480*/  ISETP.GT.U32.OR P0, PT, R8, 0xfd, P0 ;  /* 0x000000fd0800780c */ /* 0x000fda0000704470 */
[----:B------:R-:W-:Y:S01]  /*0490*/  @!P0 IMAD.MOV.U32 R7, RZ, RZ, RZ ;  /* 0x000000ffff078224 */ /* 0x000fe200078e00ff */
[----:B------:R-:W-:Y:S06]  /*04a0*/  @!P0 BRA `(.L_x_3) ;  /* 0x0000000000608947 */ /* 0x000fec0003800000 */
[----:B------:R-:W-:Y:S01]  /*04b0*/  FSETP.GTU.FTZ.AND P0, PT, |R0|, +INF , PT ;  /* 0x7f8000000000780b */ /* 0x000fe20003f1c200 */
[----:B------:R-:W-:Y:S01]  /*04c0*/  IMAD.MOV.U32 R3, RZ, RZ, R9 ;  /* 0x000000ffff037224 */ /* 0x000fe200078e0009 */
[----:B------:R-:W-:-:S04]  /*04d0*/  FSETP.GTU.FTZ.AND P1, PT, |R9|, +INF , PT ;  /* 0x7f8000000900780b */ /* 0x000fc80003f3c200 */
[----:B------:R-:W-:-:S13]  /*04e0*/  PLOP3.LUT P0, PT, P0, P1, PT, 0xf8, 0x8f ;  /* 0x00000000008f781c */ /* 0x000fda0000703f70 */
[----:B------:R-:W-:Y:S05]  /*04f0*/  @P0 BRA `(.L_x_4) ;  /* 0x00000004004c0947 */ /* 0x000fea0003800000 */
[----:B------:R-:W-:-:S13]  /*0500*/  LOP3.LUT P0, RZ, R9, 0x7fffffff, R6, 0xc8, !PT ;  /* 0x7fffffff09ff7812 */ /* 0x000fda000780c806 */
[----:B------:R-:W-:Y:S05]  /*0510*/  @!P0 BRA `(.L_x_5) ;  /* 0x00000004003c8947 */ /* 0x000fea0003800000 */
[C---:B------:R-:W-:Y:S02]  /*0520*/  FSETP.NEU.FTZ.AND P2, PT, |R0|.reuse, +INF , PT ;  /* 0x7f8000000000780b */ /* 0x040fe40003f5d200 */
[----:B------:R-:W-:Y:S02]  /*0530*/  FSETP.NEU.FTZ.AND P1, PT, |R3|, +INF , PT ;  /* 0x7f8000000300780b */ /* 0x000fe40003f3d200 */
[----:B------:R-:W-:-:S11]  /*0540*/  FSETP.NEU.FTZ.AND P0, PT, |R0|, +INF , PT ;  /* 0x7f8000000000780b */ /* 0x000fd60003f1d200 */
[----:B------:R-:W-:Y:S05]  /*0550*/  @!P1 BRA !P2, `(.L_x_5) ;  /* 0x00000004002c9947 */ /* 0x000fea0005000000 */
[----:B------:R-:W-:-:S04]  /*0560*/  LOP3.LUT P2, RZ, R6, 0x7fffffff, RZ, 0xc0, !PT ;  /* 0x7fffffff06ff7812 */ /* 0x000fc8000784c0ff */
[----:B------:R-:W-:-:S13]  /*0570*/  PLOP3.LUT P1, PT, P1, P2, PT, 0x2f, 0xf2 ;  /* 0x0000000000f2781c */ /* 0x000fda0000f24577 */
[----:B------:R-:W-:Y:S05]  /*0580*/  @P1 BRA `(.L_x_6) ;  /* 0x0000000400181947 */ /* 0x000fea0003800000 */
[----:B------:R-:W-:-:S04]  /*0590*/  LOP3.LUT P1, RZ, R9, 0x7fffffff, RZ, 0xc0, !PT ;  /* 0x7fffffff09ff7812 */ /* 0x000fc8000782c0ff */
[----:B------:R-:W-:-:S13]  /*05a0*/  PLOP3.LUT P0, PT, P0, P1, PT, 0x2f, 0xf2 ;  /* 0x0000000000f2781c */ /* 0x000fda0000702577 */
[----:B------:R-:W-:Y:S05]  /*05b0*/  @P0 BRA `(.L_x_7) ;  /* 0x0000000400000947 */ /* 0x000fea0003800000 */
[----:B------:R-:W-:Y:S02]  /*05c0*/  ISETP.GE.AND P0, PT, R8, RZ, PT ;  /* 0x000000ff0800720c */ /* 0x000fe40003f06270 */
[----:B------:R-:W-:-:S11]  /*05d0*/  ISETP.GE.AND P1, PT, R11, RZ, PT ;  /* 0x000000ff0b00720c */ /* 0x000fd60003f26270 */
[----:B------:R-:W-:Y:S02]  /*05e0*/  @P0 IMAD.MOV.U32 R7, RZ, RZ, RZ ;  /* 0x000000ffff070224 */ /* 0x000fe400078e00ff */
[----:B------:R-:W-:Y:S01]  /*05f0*/  @!P0 FFMA R6, R0, 1.84467440737095516160e+19, RZ ;  /* 0x5f80000000068823 */ /* 0x000fe200000000ff */
[----:B------:R-:W-:Y:S02]  /*0600*/  @!P0 IMAD.MOV.U32 R7, RZ, RZ, -0x40 ;  /* 0xffffffc0ff078424 */ /* 0x000fe400078e00ff */
[----:B------:R-:W-:-:S03]  /*0610*/  @!P1 FFMA R9, R3, 1.84467440737095516160e+19, RZ ;  /* 0x5f80000003099823 */ /* 0x000fc600000000ff */
[----:B------:R-:W-:-:S07]  /*0620*/  @!P1 IADD3 R7, PT, PT, R7, 0x40, RZ ;  /* 0x0000004007079810 */ /* 0x000fce0007ffe0ff */
.L_x_3:
[----:B------:R-:W-:Y:S01]  /*0630*/  LEA R0, R5, 0xc0800000, 0x17 ;  /* 0xc080000005007811 */ /* 0x000fe200078eb8ff */
[----:B------:R-:W-:Y:S01]  /*0640*/  VIADD R4, R4, 0xffffff81 ;  /* 0xffffff8104047836 */ /* 0x000fe20000000000 */
[----:B------:R-:W-:Y:S03]  /*0650*/  BSSY.RECONVERGENT B2, `(.L_x_8) ;  /* 0x0000035000027945 */ /* 0x000fe60003800200 */
[----:B------:R-:W-:Y:S02]  /*0660*/  IMAD.IADD R9, R9, 0x1, -R0 ;  /* 0x0000000109097824 */ /* 0x000fe400078e0a00 */
[C---:B------:R-:W-:Y:S01]  /*0670*/  IMAD R0, R4.reuse, -0x800000, R6 ;  /* 0xff80000004007824 */ /* 0x040fe200078e0206 */
[----:B------:R-:W-:Y:S01]  /*0680*/  IADD3 R4, PT, PT, R4, 0x7f, -R5 ;  /* 0x0000007f04047810 */ /* 0x000fe20007ffe805 */
[----:B------:R-:W0:Y:S01]  /*0690*/  MUFU.RCP R3, R9 ;  /* 0x0000000900037308 */ /* 0x000e220000001000 */
[----:B------:R-:W-:-:S03]  /*06a0*/  FADD.FTZ R11, -R9, -RZ ;  /* 0x800000ff090b7221 */ /* 0x000fc60000010100 */
[----:B------:R-:W-:Y:S02]  /*06b0*/  IMAD.IADD R4, R4, 0x1, R7 ;  /* 0x0000000104047824 */ /* 0x000fe400078e0207 */
[----:B0-----:R-:W-:-:S04]  /*06c0*/  FFMA R8, R3, R11, 1 ;  /* 0x3f80000003087423 */ /* 0x001fc8000000000b */
[----:B------:R-:W-:-:S04]  /*06d0*/  FFMA R8, R3, R8, R3 ;  /* 0x0000000803087223 */ /* 0x000fc80000000003 */
[----:B------:R-:W-:-:S04]  /*06e0*/  FFMA R3, R0, R8, RZ ;  /* 0x0000000800037223 */ /* 0x000fc800000000ff */
[----:B------:R-:W-:-:S04]  /*06f0*/  FFMA R6, R11, R3, R0 ;  /* 0x000000030b067223 */ /* 0x000fc80000000000 */
[----:B------:R-:W-:-:S04]  /*0700*/  FFMA R13, R8, R6, R3 ;  /* 0x00000006080d7223 */ /* 0x000fc80000000003 */
[----:B------:R-:W-:-:S04]  /*0710*/  FFMA R6, R11, R13, R0 ;  /* 0x0000000d0b067223 */ /* 0x000fc80000000000 */
[----:B------:R-:W-:-:S05]  /*0720*/  FFMA R3, R8, R6, R13 ;  /* 0x0000000608037223 */ /* 0x000fca000000000d */
[----:B------:R-:W-:-:S04]  /*0730*/  SHF.R.U32.HI R0, RZ, 0x17, R3 ;  /* 0x00000017ff007819 */ /* 0x000fc80000011603 */
[----:B------:R-:W-:-:S05]  /*0740*/  LOP3.LUT R0, R0, 0xff, RZ, 0xc0, !PT ;  /* 0x000000ff00007812 */ /* 0x000fca00078ec0ff */
[----:B------:R-:W-:-:S04]  /*0750*/  IMAD.IADD R9, R0, 0x1, R4 ;  /* 0x0000000100097824 */ /* 0x000fc800078e0204 */
[----:B------:R-:W-:-:S05]  /*0760*/  VIADD R0, R9, 0xffffffff ;  /* 0xffffffff09007836 */ /* 0x000fca0000000000 */
[----:B------:R-:W-:-:S13]  /*0770*/  ISETP.GE.U32.AND P0, PT, R0, 0xfe, PT ;  /* 0x000000fe0000780c */ /* 0x000fda0003f06070 */
[----:B------:R-:W-:Y:S05]  /*0780*/  @!P0 BRA `(.L_x_9) ;  /* 0x0000000000808947 */ /* 0x000fea0003800000 */
[----:B------:R-:W-:-:S13]  /*0790*/  ISETP.GT.AND P0, PT, R9, 0xfe, PT ;  /* 0x000000fe0900780c */ /* 0x000fda0003f04270 */
[----:B------:R-:W-:Y:S05]  /*07a0*/  @P0 BRA `(.L_x_10) ;  /* 0x00000000006c0947 */ /* 0x000fea0003800000 */
[----:B------:R-:W-:-:S13]  /*07b0*/  ISETP.GE.AND P0, PT, R9, 0x1, PT ;  /* 0x000000010900780c */ /* 0x000fda0003f06270 */
[----:B------:R-:W-:Y:S05]  /*07c0*/  @P0 BRA `(.L_x_11) ;  /* 0x0000000000740947 */ /* 0x000fea0003800000 */
[----:B------:R-:W-:Y:S02]  /*07d0*/  ISETP.GE.AND P0, PT, R9, -0x18, PT ;  /* 0xffffffe80900780c */ /* 0x000fe40003f06270 */
[----:B------:R-:W-:-:S11]  /*07e0*/  LOP3.LUT R3, R3, 0x80000000, RZ, 0xc0, !PT ;  /* 0x8000000003037812 */ /* 0x000fd600078ec0ff */
[----:B------:R-:W-:Y:S05]  /*07f0*/  @!P0 BRA `(.L_x_11) ;  /* 0x0000000000688947 */ /* 0x000fea0003800000 */
[CCC-:B------:R-:W-:Y:S01]  /*0800*/  FFMA.RZ R0, R8.reuse, R6.reuse, R13.reuse ;  /* 0x0000000608007223 */ /* 0x1c0fe2000000c00d */
[C---:B------:R-:W-:Y:S02]  /*0810*/  VIADD R7, R9.reuse, 0x20 ;  /* 0x0000002009077836 */ /* 0x040fe40000000000 */
[-CC-:B------:R-:W-:Y:S01]  /*0820*/  FFMA.RM R5, R8, R6.reuse, R13.reuse ;  /* 0x0000000608057223 */ /* 0x180fe2000000400d */
[C---:B------:R-:W-:Y:S02]  /*0830*/  ISETP.NE.AND P2, PT, R9.reuse, RZ, PT ;  /* 0x000000ff0900720c */ /* 0x040fe40003f45270 */
[----:B------:R-:W-:Y:S01]  /*0840*/  LOP3.LUT R4, R0, 0x7fffff, RZ, 0xc0, !PT ;  /* 0x007fffff00047812 */ /* 0x000fe200078ec0ff */
[----:B------:R-:W-:Y:S01]  /*0850*/  FFMA.RP R0, R8, R6, R13 ;  /* 0x0000000608007223 */ /* 0x000fe2000000800d */
[----:B------:R-:W-:Y:S02]  /*0860*/  ISETP.NE.AND P1, PT, R9, RZ, PT ;  /* 0x000000ff0900720c */ /* 0x000fe40003f25270 */
[----:B------:R-:W-:-:S02]  /*0870*/  LOP3.LUT R4, R4, 0x800000, RZ, 0xfc, !PT ;  /* 0x0080000004047812 */ /* 0x000fc400078efcff */
[----:B------:R-:W-:Y:S02]  /*0880*/  IADD3 R6, PT, PT, -R9, RZ, RZ ;  /* 0x000000ff09067210 */ /* 0x000fe40007ffe1ff */
[----:B------:R-:W-:Y:S02]  /*0890*/  SHF.L.U32 R7, R4, R7, RZ ;  /* 0x0000000704077219 */ /* 0x000fe400000006ff */
[----:B------:R-:W-:Y:S02]  /*08a0*/  FSETP.NEU.FTZ.AND P0, PT, R0, R5, PT ;  /* 0x000000050000720b */ /* 0x000fe40003f1d000 */
[----:B------:R-:W-:Y:S02]  /*08b0*/  SEL R5, R6, RZ, P2 ;  /* 0x000000ff06057207 */ /* 0x000fe40001000000 */
[----:B------:R-:W-:Y:S02]  /*08c0*/  ISETP.NE.AND P1, PT, R7, RZ, P1 ;  /* 0x000000ff0700720c */ /* 0x000fe40000f25270 */
[----:B------:R-:W-:-:S02]  /*08d0*/  SHF.R.U32.HI R5, RZ, R5, R4 ;  /* 0x00000005ff057219 */ /* 0x000fc40000011604 */
[----:B------:R-:W-:Y:S02]  /*08e0*/  PLOP3.LUT P0, PT, P0, P1, PT, 0xf8, 0x8f ;  /* 0x00000000008f781c */ /* 0x000fe40000703f70 */
[----:B------:R-:W-:Y:S02]  /*08f0*/  SHF.R.U32.HI R7, RZ, 0x1, R5 ;  /* 0x00000001ff077819 */ /* 0x000fe40000011605 */
[----:B------:R-:W-:-:S04]  /*0900*/  SEL R0, RZ, 0x1, !P0 ;  /* 0x00000001ff007807 */ /* 0x000fc80004000000 */
[----:B------:R-:W-:-:S04]  /*0910*/  LOP3.LUT R0, R0, 0x1, R7, 0xf8, !PT ;  /* 0x0000000100007812 */ /* 0x000fc800078ef807 */
[----:B------:R-:W-:-:S05]  /*0920*/  LOP3.LUT R0, R0, R5, RZ, 0xc0, !PT ;  /* 0x0000000500007212 */ /* 0x000fca00078ec0ff */
[----:B------:R-:W-:-:S05]  /*0930*/  IMAD.IADD R0, R7, 0x1, R0 ;  /* 0x0000000107007824 */ /* 0x000fca00078e0200 */
[----:B------:R-:W-:Y:S01]  /*0940*/  LOP3.LUT R3, R0, R3, RZ, 0xfc, !PT ;  /* 0x0000000300037212 */ /* 0x000fe200078efcff */
[----:B------:R-:W-:Y:S06]  /*0950*/  BRA `(.L_x_11) ;  /* 0x0000000000107947 */ /* 0x000fec0003800000 */
.L_x_10:
[----:B------:R-:W-:-:S04]  /*0960*/  LOP3.LUT R3, R3, 0x80000000, RZ, 0xc0, !PT ;  /* 0x8000000003037812 */ /* 0x000fc800078ec0ff */
[----:B------:R-:W-:Y:S01]  /*0970*/  LOP3.LUT R3, R3, 0x7f800000, RZ, 0xfc, !PT ;  /* 0x7f80000003037812 */ /* 0x000fe200078efcff */
[----:B------:R-:W-:Y:S06]  /*0980*/  BRA `(.L_x_11) ;  /* 0x0000000000047947 */ /* 0x000fec0003800000 */
.L_x_9:
[----:B------:R-:W-:-:S07]  /*0990*/  IMAD R3, R4, 0x800000, R3 ;  /* 0x0080000004037824 */ /* 0x000fce00078e0203 */
.L_x_11:
[----:B------:R-:W-:Y:S05]  /*09a0*/  BSYNC.RECONVERGENT B2 ;  /* 0x0000000000027941 */ /* 0x000fea0003800200 */
.L_x_8:
[----:B------:R-:W-:Y:S05]  /*09b0*/  BRA `(.L_x_12) ;  /* 0x0000000000207947 */ /* 0x000fea0003800000 */
.L_x_7:
[----:B------:R-:W-:-:S04]  /*09c0*/  LOP3.LUT R3, R9, 0x80000000, R6, 0x48, !PT ;  /* 0x8000000009037812 */ /* 0x000fc800078e4806 */
[----:B------:R-:W-:Y:S01]  /*09d0*/  LOP3.LUT R3, R3, 0x7f800000, RZ, 0xfc, !PT ;  /* 0x7f80000003037812 */ /* 0x000fe200078efcff */
[----:B------:R-:W-:Y:S06]  /*09e0*/  BRA `(.L_x_12) ;  /* 0x0000000000147947 */ /* 0x000fec0003800000 */
.L_x_6:
[----:B------:R-:W-:Y:S01]  /*09f0*/  LOP3.LUT R3, R9, 0x80000000, R6, 0x48, !PT ;  /* 0x8000000009037812 */ /* 0x000fe200078e4806 */
[----:B------:R-:W-:Y:S06]  /*0a00*/  BRA `(.L_x_12) ;  /* 0x00000000000c7947 */ /* 0x000fec0003800000 */
.L_x_5:
[----:B------:R-:W0:Y:S01]  /*0a10*/  MUFU.RSQ R3, -QNAN ;  /* 0xffc0000000037908 */ /* 0x000e220000001400 */
[----:B------:R-:W-:Y:S05]  /*0a20*/  BRA `(.L_x_12) ;  /* 0x0000000000047947 */ /* 0x000fea0003800000 */
.L_x_4:
[----:B------:R-:W-:-:S07]  /*0a30*/  FADD.FTZ R3, R0, R3 ;  /* 0x0000000300037221 */ /* 0x000fce0000010000 */
.L_x_12:
[----:B------:R-:W-:Y:S05]  /*0a40*/  BSYNC.RECONVERGENT B1 ;  /* 0x0000000000017941 */ /* 0x000fea0003800200 */
.L_x_2:
[----:B------:R-:W-:Y:S02]  /*0a50*/  IMAD.MOV.U32 R4, RZ, RZ, R10 ;  /* 0x000000ffff047224 */ /* 0x000fe400078e000a */
[----:B------:R-:W-:-:S04]  /*0a60*/  IMAD.MOV.U32 R5, RZ, RZ, 0x0 ;  /* 0x00000000ff057424 */ /* 0x000fc800078e00ff */
[----:B0-----:R-:W-:Y:S05]  /*0a70*/  RET.REL.NODEC R4 `(default_function_kernel_2) ;  /* 0xfffffff404607950 */ /* 0x001fea0003c3ffff */
.L_x_13:
[----:B------:R-:W-:-:S00]  /*0a80*/  BRA `(.L_x_13) ;  /* 0xfffffffc00fc7947 */ /* 0x000fc0000383ffff */
[----:B------:R-:W-:-:S00]  /*0a90*/  NOP ;  /* 0x0000000000007918 */ /* 0x000fc00000000000 */
        /* <DEDUP_REMOVED lines=14> */
.L_x_16:


//--------------------- .text.default_function_kernel --------------------------
	.section	.text.default_function_kernel,"ax",@progbits
	.align	128
        .global         default_function_kernel
        .type           default_function_kernel,@function
        .size           default_function_kernel,(.L_x_18 - default_function_kernel)
        .other          default_function_kernel,@"STO_CUDA_ENTRY STV_DEFAULT"
default_function_kernel:
.text.default_function_kernel:
[----:B------:R-:W-:Y:S01]  /*0000*/  LDC R1, c[0x0][0x37c] ;  /* 0x0000df00ff017b82 */ /* 0x000fe20000000800 */
[----:B------:R-:W0:Y:S07]  /*0010*/  S2R R6, SR_CTAID.X ;  /* 0x0000000000067919 */ /* 0x000e2e0000002500 */
[----:B------:R-:W1:Y:S01]  /*0020*/  LDC.64 R2, c[0x0][0x380] ;  /* 0x0000e000ff027b82 */ /* 0x000e620000000a00 */
[----:B------:R-:W2:Y:S01]  /*0030*/  LDCU.64 UR4, c[0x0][0x358] ;  /* 0x00006b00ff0477ac */ /* 0x000ea20008000a00 */
[----:B------:R-:W3:Y:S01]  /*0040*/  S2R R7, SR_TID.X ;  /* 0x0000000000077919 */ /* 0x000ee20000002100 */
[----:B0-----:R-:W-:Y:S01]  /*0050*/  IMAD.SHL.U32 R0, R6, 0x4, RZ ;  /* 0x0000000406007824 */ /* 0x001fe200078e00ff */
[----:B---3--:R-:W-:-:S04]  /*0060*/  SHF.R.U32.HI R5, RZ, 0x3, R7 ;  /* 0x00000003ff057819 */ /* 0x008fc80000011607 */
[----:B------:R-:W-:-:S04]  /*0070*/  LOP3.LUT R0, R0, R5, RZ, 0xfc, !PT ;  /* 0x0000000500007212 */ /* 0x000fc800078efcff */
[----:B------:R-:W-:Y:S01]  /*0080*/  ISETP.GT.U32.AND P0, PT, R0, 0xfe, PT ;  /* 0x000000fe0000780c */ /* 0x000fe20003f04070 */
[----:B------:R-:W-:-:S05]  /*0090*/  IMAD.SHL.U32 R0, R6, 0x20, RZ ;  /* 0x0000002006007824 */ /* 0x000fca00078e00ff */
[----:B------:R-:W-:-:S05]  /*00a0*/  LOP3.LUT R5, R0, R7, RZ, 0xfc, !PT ;  /* 0x0000000700057212 */ /* 0x000fca00078efcff */
[----:B-1----:R-:W-:-:S04]  /*00b0*/  IMAD.WIDE.U32 R2, R5, 0x4, R2 ;  /* 0x0000000405027825 */ /* 0x002fc800078e0002 */
[----:B------:R-:W-:-:S05]  /*00c0*/  @!P0 IMAD.MOV.U32 R5, RZ, RZ, -0x800003 ;  /* 0xff7ffffdff058424 */ /* 0x000fca00078e00ff */
[----:B--2---:R0:W-:Y:S01]  /*00d0*/  @!P0 STG.E desc[UR4][R2.64], R5 ;  /* 0x0000000502008986 */ /* 0x0041e2000c101904 */
[----:B------:R-:W-:Y:S05]  /*00e0*/  @P0 EXIT ;  /* 0x000000000000094d */ /* 0x000fea0003800000 */
[----:B0-----:R-:W0:Y:S01]  /*00f0*/  LDC.64 R4, c[0x0][0x388] ;  /* 0x0000e200ff047b82 */ /* 0x001e220000000a00 */
[----:B------:R-:W-:Y:S01]  /*0100*/  IMAD R7, R6, 0x20, R7 ;  /* 0x0000002006077824 */ /* 0x000fe200078e0207 */
[----:B------:R-:W2:Y:S03]  /*0110*/  LDG.E R22, desc[UR4][R2.64] ;  /* 0x0000000402167981 */ /* 0x000ea6000c1e1900 */
[----:B------:R-:W-:-:S04]  /*0120*/  IMAD R7, R7, 0x12, RZ ;  /* 0x0000001207077824 */ /* 0x000fc800078e02ff */
[----:B0-----:R-:W-:-:S05]  /*0130*/  IMAD.WIDE.U32 R4, R7, 0x4, R4 ;  /* 0x0000000407047825 */ /* 0x001fca00078e0004 */
[----:B------:R-:W2:Y:S04]  /*0140*/  LDG.E.CONSTANT R0, desc[UR4][R4.64] ;  /* 0x0000000404007981 */ /* 0x000ea8000c1e9900 */
[----:B------:R-:W2:Y:S04]  /*0150*/  LDG.E.CONSTANT R7, desc[UR4][R4.64+0x4] ;  /* 0x0000040404077981 */ /* 0x000ea8000c1e9900 */
[----:B------:R-:W3:Y:S04]  /*0160*/  LDG.E.CONSTANT R9, desc[UR4][R4.64+0x8] ;  /* 0x0000080404097981 */ /* 0x000ee8000c1e9900 */
[----:B------:R-:W3:Y:S04]  /*0170*/  LDG.E.CONSTANT R6, desc[UR4][R4.64+0xc] ;  /* 0x00000c0404067981 */ /* 0x000ee8000c1e9900 */
[----:B------:R-:W4:Y:S04]  /*0180*/  LDG.E.CONSTANT R11, desc[UR4][R4.64+0x10] ;  /* 0x00001004040b7981 */ /* 0x000f28000c1e9900 */
[----:B------:R-:W4:Y:S04]  /*0190*/  LDG.E.CONSTANT R8, desc[UR4][R4.64+0x14] ;  /* 0x0000140404087981 */ /* 0x000f28000c1e9900 */
[----:B------:R-:W5:Y:S04]  /*01a0*/  LDG.E.CONSTANT R13, desc[UR4][R4.64+0x18] ;  /* 0x00001804040d7981 */ /* 0x000f68000c1e9900 */
        /* <DEDUP_REMOVED lines=10> */
[----:B------:R-:W5:Y:S01]  /*0250*/  LDG.E.CONSTANT R20, desc[UR4][R4.64+0x44] ;  /* 0x0000440404147981 */ /* 0x000f62000c1e9900 */
[----:B--2---:R-:W-:-:S04]  /*0260*/  FMNMX3 R0, R22, R0, R7, !PT ;  /* 0x0000000016007276 */ /* 0x004fc80007800007 */
[----:B---3--:R-:W-:-:S04]  /*0270*/  FMNMX3 R0, R0, R9, R6, !PT ;  /* 0x0000000900007276 */ /* 0x008fc80007800006 */
[----:B----4-:R-:W-:-:S04]  /*0280*/  FMNMX3 R0, R0, R11, R8, !PT ;  /* 0x0000000b00007276 */ /* 0x010fc80007800008 */
[----:B-----5:R-:W-:-:S04]  /*0290*/  FMNMX3 R0, R0, R13, R10, !PT ;  /* 0x0000000d00007276 */ /* 0x020fc8000780000a */
[----:B------:R-:W-:-:S04]  /*02a0*/  FMNMX3 R0, R0, R15, R12, !PT ;  /* 0x0000000f00007276 */ /* 0x000fc8000780000c */
[----:B------:R-:W-:-:S04]  /*02b0*/  FMNMX3 R0, R0, R17, R14, !PT ;  /* 0x0000001100007276 */ /* 0x000fc8000780000e */
[----:B------:R-:W-:-:S04]  /*02c0*/  FMNMX3 R0, R0, R19, R16, !PT ;  /* 0x0000001300007276 */ /* 0x000fc80007800010 */
[----:B------:R-:W-:-:S04]  /*02d0*/  FMNMX3 R0, R0, R21, R18, !PT ;  /* 0x0000001500007276 */ /* 0x000fc80007800012 */
[----:B------:R-:W-:-:S05]  /*02e0*/  FMNMX3 R23, R0, R23, R20, !PT ;  /* 0x0000001700177276 */ /* 0x000fca0007800014 */
[----:B------:R-:W-:Y:S01]  /*02f0*/  STG.E desc[UR4][R2.64], R23 ;  /* 0x0000001702007986 */ /* 0x000fe2000c101904 */
[----:B------:R-:W-:Y:S05]  /*0300*/  EXIT ;  /* 0x000000000000794d */ /* 0x000fea0003800000 */
.L_x_14:
        /* <DEDUP_REMOVED lines=15> */
.L_x_18:


//--------------------- .text.default_function_kernel_1 --------------------------
	.section	.text.default_function_kernel_1,"ax",@progbits
	.align	128
        .global         default_function_kernel_1
        .type           default_function_kernel_1,@function
        .size           default_function_kernel_1,(.L_x_19 - default_function_kernel_1)
        .other          default_function_kernel_1,@"STO_CUDA_ENTRY STV_DEFAULT"
default_function_kernel_1:
.text.default_function_kernel_1:
[----:B------:R-:W-:Y:S01]  /*0000*/  LDC R1, c[0x0][0x37c] ;  /* 0x0000df00ff017b82 */ /* 0x000fe20000000800 */
[----:B------:R-:W0:Y:S07]  /*0010*/  S2R R0, SR_TID.X ;  /* 0x0000000000007919 */ /* 0x000e2e0000002100 */
[----:B------:R-:W1:Y:S01]  /*0020*/  LDC.64 R4, c[0x0][0x388] ;  /* 0x0000e200ff047b82 */ /* 0x000e620000000a00 */
[----:B------:R-:W2:Y:S01]  /*0030*/  LDCU.64 UR6, c[0x0][0x390] ;  /* 0x00007200ff0677ac */ /* 0x000ea20008000a00 */
[----:B------:R-:W3:Y:S01]  /*0040*/  S2R R7, SR_CTAID.X ;  /* 0x0000000000077919 */ /* 0x000ee20000002500 */
[----:B------:R-:W4:Y:S01]  /*0050*/  LDCU.64 UR4, c[0x0][0x358] ;  /* 0x00006b00ff0477ac */ /* 0x000f220008000a00 */
[----:B0-----:R-:W-:-:S04]  /*0060*/  IMAD.WIDE.U32 R2, R0, 0x48, RZ ;  /* 0x0000004800027825 */ /* 0x001fc800078e00ff */
[C---:B---3--:R-:W-:Y:S02]  /*0070*/  IMAD R0, R7.reuse, 0xc, R0 ;  /* 0x0000000c07007824 */ /* 0x048fe400078e0200 */
[----:B------:R-:W-:-:S04]  /*0080*/  IMAD.WIDE.U32 R2, R7, 0x360, R2 ;  /* 0x0000036007027825 */ /* 0x000fc800078e0002 */
[----:B-1----:R-:W-:Y:S01]  /*0090*/  IMAD.WIDE.U32 R4, R0, 0x4, R4 ;  /* 0x0000000400047825 */ /* 0x002fe200078e0004 */
[----:B--2---:R-:W-:-:S04]  /*00a0*/  IADD3 R30, P0, PT, R2, UR6, RZ ;  /* 0x00000006021e7c10 */ /* 0x004fc8000ff1e0ff */
[----:B------:R-:W-:Y:S01]  /*00b0*/  IADD3.X R31, PT, PT, R3, UR7, RZ, P0, !PT ;  /* 0x00000007031f7c10 */ /* 0x000fe200087fe4ff */
[----:B----4-:R-:W2:Y:S04]  /*00c0*/  LDG.E.CONSTANT R4, desc[UR4][R4.64] ;  /* 0x0000000404047981 */ /* 0x010ea8000c1e9900 */
[----:B------:R-:W2:Y:S04]  /*00d0*/  LDG.E.CONSTANT R3, desc[UR4][R30.64] ;  /* 0x000000041e037981 */ /* 0x000ea8000c1e9900 */
[----:B------:R-:W3:Y:S04]  /*00e0*/  LDG.E.CONSTANT R33, desc[UR4][R30.64+0x4] ;  /* 0x000004041e217981 */ /* 0x000ee8000c1e9900 */
        /* <DEDUP_REMOVED lines=15> */
[----:B------:R0:W5:Y:S01]  /*01e0*/  LDG.E.CONSTANT R7, desc[UR4][R30.64+0x44] ;  /* 0x000044041e077981 */ /* 0x000162000c1e9900 */
[----:B--2---:R-:W-:Y:S01]  /*01f0*/  FADD R12, -R4, R3 ;  /* 0x00000003040c7221 */ /* 0x004fe20000000100 */
[----:B------:R-:W-:-:S04]  /*0200*/  HFMA2 R3, -RZ, RZ, 1.9296875, -0.048675537109375 ;  /* 0x3fb8aa3bff037431 */ /* 0x000fc800000001ff */
[----:B------:R-:W-:Y:S01]  /*0210*/  FMNMX R2, R12, 88.3762664794921875, PT ;  /* 0x42b0c0a60c027809 */ /* 0x000fe20003800000 */
[----:B---3--:R-:W-:-:S03]  /*0220*/  FADD R6, -R4, R33 ;  /* 0x0000002104067221 */ /* 0x008fc60000000100 */
[----:B------:R-:W-:Y:S01]  /*0230*/  FMNMX R10, R2, -88.37625885009765625, !PT ;  /* 0xc2b0c0a5020a7809 */ /* 0x000fe20007800000 */
[----:B----4-:R-:W-:Y:S01]  /*0240*/  FADD R8, -R4, R35 ;  /* 0x0000002304087221 */ /* 0x010fe20000000100 */
[----:B------:R-:W-:-:S03]  /*0250*/  FMNMX R2, R6, 88.3762664794921875, PT ;  /* 0x42b0c0a606027809 */ /* 0x000fc60003800000 */
[----:B------:R-:W-:Y:S01]  /*0260*/  FFMA R14, R10, R3, 0.5 ;  /* 0x3f0000000a0e7423 */ /* 0x000fe20000000003 */
[----:B------:R-:W-:Y:S02]  /*0270*/  FMNMX R20, R8, 88.3762664794921875, PT ;  /* 0x42b0c0a608147809 */ /* 0x000fe40003800000 */
[----:B------:R-:W-:Y:S01]  /*0280*/  FMNMX R16, R2, -88.37625885009765625, !PT ;  /* 0xc2b0c0a502107809 */ /* 0x000fe20007800000 */
[----:B------:R-:W1:Y:S01]  /*0290*/  FRND.FLOOR R33, R14 ;  /* 0x0000000e00217307 */ /* 0x000e620000205000 */
[----:B------:R-:W-:-:S03]  /*02a0*/  FMNMX R20, R20, -88.37625885009765625, !PT ;  /* 0xc2b0c0a514147809 */ /* 0x000fc60007800000 */
[-C--:B------:R-:W-:Y:S02]  /*02b0*/  FFMA R18, R16, R3.reuse, 0.5 ;  /* 0x3f00000010127423 */ /* 0x080fe40000000003 */
[----:B------:R-:W-:Y:S02]  /*02c0*/  FFMA R22, R20, R3, 0.5 ;  /* 0x3f00000014167423 */ /* 0x000fe40000000003 */
[----:B------:R-:W2:Y:S01]  /*02d0*/  FRND.FLOOR R37, R18 ;  /* 0x0000001200257307 */ /* 0x000ea20000205000 */
[----:B------:R-:W-:-:S07]  /*02e0*/  MOV R2, 0x39506966 ;  /* 0x3950696600027802 */ /* 0x000fce0000000f00 */
[----:B------:R-:W3:Y:S01]  /*02f0*/  FRND.FLOOR R41, R22 ;  /* 0x0000001600297307 */ /* 0x000ee20000205000 */
[----:B-1----:R-:W-:-:S04]  /*0300*/  FFMA R35, R33, -0.69314718246459960938, R10 ;  /* 0xbf31721821237823 */ /* 0x002fc8000000000a */
[----:B------:R-:W-:Y:S01]  /*0310*/  FFMA R10, R35, R2, 0.0013982000527903437614 ;  /* 0x3ab743cf230a7423 */ /* 0x000fe20000000002 */
[----:B------:R-:W-:-:S03]  /*0320*/  FADD R33, R33, 127 ;  /* 0x42fe000021217421 */ /* 0x000fc60000000000 */
[----:B------:R-:W-:Y:S01]  /*0330*/  FFMA R14, R35, R10, 0.0083334520459175109863 ;  /* 0x3c088908230e7423 */ /* 0x000fe2000000000a */
[----:B-----5:R-:W-:Y:S01]  /*0340*/  FADD R10, -R4, R39 ;  /* 0x00000027040a7221 */ /* 0x020fe20000000100 */
[----:B--2---:R-:W-:Y:S02]  /*0350*/  FFMA R39, R37, -0.69314718246459960938, R16 ;  /* 0xbf31721825277823 */ /* 0x004fe40000000010 */
[----:B------:R-:W-:Y:S01]  /*0360*/  FFMA R14, R35, R14, 0.041665799915790557861 ;  /* 0x3d2aa9c2230e7423 */ /* 0x000fe2000000000e */
[----:B---3--:R-:W-:Y:S01]  /*0370*/  FFMA R43, R41, -0.69314718246459960938, R20 ;  /* 0xbf317218292b7823 */ /* 0x008fe20000000014 */
[----:B------:R-:W-:Y:S02]  /*0380*/  FFMA R18, R39, R2, 0.0013982000527903437614 ;  /* 0x3ab743cf27127423 */ /* 0x000fe40000000002 */
[----:B------:R-:W-:Y:S01]  /*0390*/  FFMA R14, R35, R14, 0.16666670143604278564 ;  /* 0x3e2aaaad230e7423 */ /* 0x000fe2000000000e */
[----:B------:R-:W1:Y:S01]  /*03a0*/  F2I.TRUNC.NTZ R33, R33 ;  /* 0x0000002100217305 */ /* 0x000e62000020f100 */
[----:B------:R-:W-:Y:S01]  /*03b0*/  FFMA R20, R43, R2, 0.0013982000527903437614 ;  /* 0x3ab743cf2b147423 */ /* 0x000fe20000000002 */
[----:B0-----:R-:W-:Y:S01]  /*03c0*/  FMNMX R31, R10, 88.3762664794921875, PT ;  /* 0x42b0c0a60a1f7809 */ /* 0x001fe20003800000 */
[----:B------:R-:W-:Y:S01]  /*03d0*/  FFMA R18, R39, R18, 0.0083334520459175109863 ;  /* 0x3c08890827127423 */ /* 0x000fe20000000012 */
[----:B------:R-:W-:Y:S01]  /*03e0*/  FADD R37, R37, 127 ;  /* 0x42fe000025257421 */ /* 0x000fe20000000000 */
[----:B------:R-:W-:Y:S01]  /*03f0*/  FFMA R14, R35, R14, 0.5 ;  /* 0x3f000000230e7423 */ /* 0x000fe2000000000e */
[----:B------:R-:W-:Y:S01]  /*0400*/  FFMA R22, R43, R20, 0.0083334520459175109863 ;  /* 0x3c0889082b167423 */ /* 0x000fe20000000014 */
[----:B------:R-:W-:Y:S01]  /*0410*/  FMNMX R31, R31, -88.37625885009765625, !PT ;  /* 0xc2b0c0a51f1f7809 */ /* 0x000fe20007800000 */
[----:B------:R-:W-:Y:S01]  /*0420*/  FFMA R20, R39, R18, 0.041665799915790557861 ;  /* 0x3d2aa9c227147423 */ /* 0x000fe20000000012 */
[----:B------:R-:W-:Y:S01]  /*0430*/  FMUL R14, R35, R14 ;  /* 0x0000000e230e7220 */ /* 0x000fe20000400000 */
[----:B------:R-:W0:Y:S02]  /*0440*/  F2I.TRUNC.NTZ R37, R37 ;  /* 0x0000002500257305 */ /* 0x000e24000020f100 */
[----:B------:R-:W-:Y:S01]  /*0450*/  FFMA R20, R39, R20, 0.16666670143604278564 ;  /* 0x3e2aaaad27147423 */ /* 0x000fe20000000014 */
[----:B------:R-:W-:Y:S01]  /*0460*/  FFMA R24, R31, R3, 0.5 ;  /* 0x3f0000001f187423 */ /* 0x000fe20000000003 */
[----:B------:R-:W-:Y:S01]  /*0470*/  FFMA R35, R35, R14, R35 ;  /* 0x0000000e23237223 */ /* 0x000fe20000000023 */
[----:B------:R-:W-:Y:S01]  /*0480*/  FADD R41, R41, 127 ;  /* 0x42fe000029297421 */ /* 0x000fe20000000000 */
[----:B------:R-:W-:Y:S01]  /*0490*/  FFMA R20, R39, R20, 0.5 ;  /* 0x3f00000027147423 */ /* 0x000fe20000000014 */
[----:B------:R-:W-:Y:S01]  /*04a0*/  FFMA R22, R43, R22, 0.041665799915790557861 ;  /* 0x3d2aa9c22b167423 */ /* 0x000fe20000000016 */
[----:B------:R-:W2:Y:S01]  /*04b0*/  FRND.FLOOR R16, R24 ;  /* 0x0000001800107307 */ /* 0x000ea20000205000 */
[----:B-1----:R-:W-:Y:S01]  /*04c0*/  SHF.L.U32 R33, R33, 0x17, RZ ;  /* 0x0000001721217819 */ /* 0x002fe200000006ff */
[----:B------:R-:W-:Y:S01]  /*04d0*/  FADD R14, -R4, R45 ;  /* 0x0000002d040e7221 */ /* 0x000fe20000000100 */
[----:B------:R-:W-:Y:S01]  /*04e0*/  FADD R18, R35, 1 ;  /* 0x3f80000023127421 */ /* 0x000fe20000000000 */
[----:B------:R-:W-:Y:S01]  /*04f0*/  FMUL R20, R39, R20 ;  /* 0x0000001427147220 */ /* 0x000fe20000400000 */
[----:B------:R-:W-:-:S03]  /*0500*/  FFMA R22, R43, R22, 0.16666670143604278564 ;  /* 0x3e2aaaad2b167423 */ /* 0x000fc60000000016 */
[----:B------:R-:W1:Y:S01]  /*0510*/  F2I.TRUNC.NTZ R41, R41 ;  /* 0x0000002900297305 */ /* 0x000e62000020f100 */
[----:B------:R-:W-:Y:S01]  /*0520*/  FMUL R33, R33, R18 ;  /* 0x0000001221217220 */ /* 0x000fe20000400000 */
[----:B------:R-:W-:Y:S01]  /*0530*/  FMNMX R18, R14, 88.3762664794921875, PT ;  /* 0x42b0c0a60e127809 */ /* 0x000fe20003800000 */
[----:B------:R-:W-:Y:S01]  /*0540*/  FFMA R20, R39, R20, R39 ;  /* 0x0000001427147223 */ /* 0x000fe20000000027 */
[----:B------:R-:W-:Y:S01]  /*0550*/  FFMA R22, R43, R22, 0.5 ;  /* 0x3f0000002b167423 */ /* 0x000fe20000000016 */
[----:B0-----:R-:W-:Y:S01]  /*0560*/  SHF.L.U32 R37, R37, 0x17, RZ ;  /* 0x0000001725257819 */ /* 0x001fe200000006ff */
[----:B------:R-:W-:Y:S01]  /*0570*/  FADD R29, -R4, R29 ;  /* 0x0000001d041d7221 */ /* 0x000fe20000000100 */
[----:B------:R-:W-:Y:S01]  /*0580*/  FMNMX R18, R18, -88.37625885009765625, !PT ;  /* 0xc2b0c0a512127809 */ /* 0x000fe20007800000 */
[----:B------:R-:W-:Y:S01]  /*0590*/  FADD R20, R20, 1 ;  /* 0x3f80000014147421 */ /* 0x000fe20000000000 */
[----:B------:R-:W-:Y:S01]  /*05a0*/  FMUL R22, R43, R22 ;  /* 0x000000162b167220 */ /* 0x000fe20000400000 */
[----:B--2---:R-:W-:-:S02]  /*05b0*/  FFMA R31, R16, -0.69314718246459960938, R31 ;  /* 0xbf317218101f7823 */ /* 0x004fc4000000001f */
[----:B------:R-:W-:Y:S01]  /*05c0*/  FMUL R37, R37, R20 ;  /* 0x0000001425257220 */ /* 0x000fe20000400000 */
[----:B------:R-:W-:Y:S01]  /*05d0*/  FFMA R22, R43, R22, R43 ;  /* 0x000000162b167223 */ /* 0x000fe2000000002b */
[----:B------:R-:W-:Y:S01]  /*05e0*/  FFMA R24, R18, R3, 0.5 ;  /* 0x3f00000012187423 */ /* 0x000fe20000000003 */
[----:B------:R-:W-:Y:S02]  /*05f0*/  FMNMX R20, R29, 88.3762664794921875, PT ;  /* 0x42b0c0a61d147809 */ /* 0x000fe40003800000 */
[----:B------:R-:W-:Y:S01]  /*0600*/  FMNMX R33, R12, R33, !PT ;  /* 0x000000210c217209 */ /* 0x000fe20007800000 */
[----:B------:R-:W-:Y:S01]  /*0610*/  FFMA R12, R31, R2, 0.0013982000527903437614 ;  /* 0x3ab743cf1f0c7423 */ /* 0x000fe20000000002 */
[----:B-1----:R-:W-:Y:S01]  /*0620*/  SHF.L.U32 R41, R41, 0x17, RZ ;  /* 0x0000001729297819 */ /* 0x002fe200000006ff */
[----:B------:R-:W-:Y:S01]  /*0630*/  FADD R22, R22, 1 ;  /* 0x3f80000016167421 */ /* 0x000fe20000000000 */
[----:B------:R-:W0:Y:S01]  /*0640*/  FRND.FLOOR R35, R24 ;  /* 0x0000001800237307 */ /* 0x000e220000205000 */
[----:B------:R-:W-:Y:S01]  /*0650*/  FMNMX R20, R20, -88.37625885009765625, !PT ;  /* 0xc2b0c0a514147809 */ /* 0x000fe20007800000 */
[----:B------:R-:W-:Y:S01]  /*0660*/  FFMA R12, R31, R12, 0.0083334520459175109863 ;  /* 0x3c0889081f0c7423 */ /* 0x000fe2000000000c */
[----:B------:R-:W-:-:S03]  /*0670*/  FMUL R41, R41, R22 ;  /* 0x0000001629297220 */ /* 0x000fc60000400000 */
[----:B------:R-:W-:Y:S01]  /*0680*/  FFMA R22, R20, R3, 0.5 ;  /* 0x3f00000014167423 */ /* 0x000fe20000000003 */
[----:B------:R-:W-:-:S03]  /*0690*/  FFMA R12, R31, R12, 0.041665799915790557861 ;  /* 0x3d2aa9c21f0c7423 */ /* 0x000fc6000000000c */
[----:B------:R-:W1:Y:S01]  /*06a0*/  FRND.FLOOR R39, R22 ;  /* 0x0000001600277307 */ /* 0x000e620000205000 */
[----:B------:R-:W-:Y:S01]  /*06b0*/  FFMA R12, R31, R12, 0.16666670143604278564 ;  /* 0x3e2aaaad1f0c7423 */ /* 0x000fe2000000000c */
[----:B------:R-:W-:Y:S01]  /*06c0*/  FMNMX R6, R6, R37, !PT ;  /* 0x0000002506067209 */ /* 0x000fe20007800000 */
[----:B------:R-:W-:Y:S01]  /*06d0*/  FADD R16, R16, 127 ;  /* 0x42fe000010107421 */ /* 0x000fe20000000000 */
[----:B0-----:R-:W-:Y:S01]  /*06e0*/  FFMA R37, R35, -0.69314718246459960938, R18 ;  /* 0xbf31721823257823 */ /* 0x001fe20000000012 */
[----:B------:R-:W-:Y:S01]  /*06f0*/  FFMA R12, R31, R12, 0.5 ;  /* 0x3f0000001f0c7423 */ /* 0x000fe2000000000c */
[----:B------:R-:W-:Y:S01]  /*0700*/  FMNMX R41, R8, R41, !PT ;  /* 0x0000002908297209 */ /* 0x000fe20007800000 */
[----:B------:R-:W-:Y:S01]  /*0710*/  FADD R33, RZ, R33 ;  /* 0x00000021ff217221 */ /* 0x000fe20000000000 */
[----:B------:R-:W-:Y:S01]  /*0720*/  FFMA R8, R37, R2, 0.0013982000527903437614 ;  /* 0x3ab743cf25087423 */ /* 0x000fe20000000002 */
[----:B------:R-:W-:Y:S01]  /*0730*/  FMUL R12, R31, R12 ;  /* 0x0000000c1f0c7220 */ /* 0x000fe20000400000 */
[----:B------:R-:W0:Y:S01]  /*0740*/  F2I.TRUNC.NTZ R16, R16 ;  /* 0x0000001000107305 */ /* 0x000e22000020f100 */
[----:B------:R-:W-:Y:S01]  /*0750*/  FADD R6, R33, R6 ;  /* 0x0000000621067221 */ /* 0x000fe20000000000 */
[----:B------:R-:W-:Y:S01]  /*0760*/  FFMA R8, R37, R8, 0.0083334520459175109863 ;  /* 0x3c08890825087423 */ /* 0x000fe20000000008 */
[----:B------:R-:W-:Y:S01]  /*0770*/  FFMA R12, R31, R12, R31 ;  /* 0x0000000c1f0c7223 */ /* 0x000fe2000000001f */
[----:B-1----:R-:W-:Y:S01]  /*0780*/  FFMA R33, R39, -0.69314718246459960938, R20 ;  /* 0xbf31721827217823 */ /* 0x002fe20000000014 */
[----:B------:R-:W-:Y:S01]  /*0790*/  FADD R35, R35, 127 ;  /* 0x42fe000023237421 */ /* 0x000fe20000000000 */
[----:B------:R-:W-:Y:S01]  /*07a0*/  FFMA R8, R37, R8, 0.041665799915790557861 ;  /* 0x3d2aa9c225087423 */ /* 0x000fe20000000008 */
[----:B------:R-:W-:Y:S01]  /*07b0*/  FADD R31, R12, 1 ;  /* 0x3f8000000c1f7421 */ /* 0x000fe20000000000 */
[----:B------:R-:W-:Y:S01]  /*07c0*/  FFMA R12, R33, R2, 0.0013982000527903437614 ;  /* 0x3ab743cf210c7423 */ /* 0x000fe20000000002 */
[----:B------:R-:W-:Y:S01]  /*07d0*/  FADD R27, -R4, R27 ;  /* 0x0000001b041b7221 */ /* 0x000fe20000000100 */
[----:B------:R-:W-:Y:S01]  /*07e0*/  FFMA R8, R37, R8, 0.16666670143604278564 ;  /* 0x3e2aaaad25087423 */ /* 0x000fe20000000008 */
[----:B------:R-:W1:Y:S01]  /*07f0*/  F2I.TRUNC.NTZ R35, R35 ;  /* 0x0000002300237305 */ /* 0x000e62000020f100 */
[----:B------:R-:W-:Y:S01]  /*0800*/  FFMA R12, R33, R12, 0.0083334520459175109863 ;  /* 0x3c088908210c7423 */ /* 0x000fe2000000000c */
[----:B------:R-:W-:Y:S01]  /*0810*/  FADD R39, R39, 127 ;  /* 0x42fe000027277421 */ /* 0x000fe20000000000 */
[----:B------:R-:W-:Y:S01]  /*0820*/  FMNMX R18, R27, 88.3762664794921875, PT ;  /* 0x42b0c0a61b127809 */ /* 0x000fe20003800000 */
[----:B------:R-:W-:Y:S01]  /*0830*/  FFMA R8, R37, R8, 0.5 ;  /* 0x3f00000025087423 */ /* 0x000fe20000000008 */
[----:B------:R-:W-:Y:S01]  /*0840*/  FFMA R12, R33, R12, 0.041665799915790557861 ;  /* 0x3d2aa9c2210c7423 */ /* 0x000fe2000000000c */
[----:B0-----:R-:W-:-:S02]  /*0850*/  SHF.L.U32 R16, R16, 0x17, RZ ;  /* 0x0000001710107819 */ /* 0x001fc400000006ff */
[----:B------:R-:W-:Y:S01]  /*0860*/  FMNMX R18, R18, -88.37625885009765625, !PT ;  /* 0xc2b0c0a512127809 */ /* 0x000fe20007800000 */
[----:B------:R-:W-:Y:S01]  /*0870*/  FMUL R8, R37, R8 ;  /* 0x0000000825087220 */ /* 0x000fe20000400000 */
[----:B------:R-:W0:Y:S01]  /*0880*/  F2I.TRUNC.NTZ R39, R39 ;  /* 0x0000002700277305 */ /* 0x000e22000020f100 */
[----:B------:R-:W-:Y:S01]  /*0890*/  FFMA R12, R33, R12, 0.16666670143604278564 ;  /* 0x3e2aaaad210c7423 */ /* 0x000fe2000000000c */
[----:B------:R-:W-:Y:S01]  /*08a0*/  FMUL R31, R16, R31 ;  /* 0x0000001f101f7220 */ /* 0x000fe20000400000 */
[----:B------:R-:W-:Y:S01]  /*08b0*/  FFMA R16, R18, R3, 0.5 ;  /* 0x3f00000012107423 */ /* 0x000fe20000000003 */
[----:B------:R-:W-:Y:S01]  /*08c0*/  FFMA R8, R37, R8, R37 ;  /* 0x0000000825087223 */ /* 0x000fe20000000025 */
[----:B------:R-:W-:Y:S01]  /*08d0*/  FFMA R12, R33, R12, 0.5 ;  /* 0x3f000000210c7423 */ /* 0x000fe2000000000c */
[----:B------:R-:W-:Y:S01]  /*08e0*/  FADD R6, R6, R41 ;  /* 0x0000002906067221 */ /* 0x000fe20000000000 */
[----:B-1----:R-:W-:Y:S01]  /*08f0*/  SHF.L.U32 R35, R35, 0x17, RZ ;  /* 0x0000001723237819 */ /* 0x002fe200000006ff */
[----:B------:R1:W2:Y:S01]  /*0900*/  FRND.FLOOR R41, R16 ;  /* 0x0000001000297307 */ /* 0x0002a20000205000 */
[----:B------:R-:W-:Y:S01]  /*0910*/  FADD R8, R8, 1 ;  /* 0x3f80000008087421 */ /* 0x000fe20000000000 */
[----:B------:R-:W-:Y:S01]  /*0920*/  FADD R25, -R4, R25 ;  /* 0x0000001904197221 */ /* 0x000fe20000000100 */
[----:B------:R-:W-:Y:S01]  /*0930*/  FMUL R12, R33, R12 ;  /* 0x0000000c210c7220 */ /* 0x000fe20000400000 */
[----:B------:R-:W-:Y:S01]  /*0940*/  FMNMX R31, R10, R31, !PT ;  /* 0x0000001f0a1f7209 */ /* 0x000fe20007800000 */
[----:B------:R-:W-:Y:S01]  /*0950*/  FMUL R35, R35, R8 ;  /* 0x0000000823237220 */ /* 0x000fe20000400000 */
[----:B------:R-:W-:Y:S01]  /*0960*/  FADD R23, -R4, R23 ;  /* 0x0000001704177221 */ /* 0x000fe20000000100 */
[----:B------:R-:W-:Y:S01]  /*0970*/  FFMA R12, R33, R12, R33 ;  /* 0x0000000c210c7223 */ /* 0x000fe20000000021 */
[----:B------:R-:W-:-:S02]  /*0980*/  FMNMX R10, R25, 88.3762664794921875, PT ;  /* 0x42b0c0a6190a7809 */ /* 0x000fc40003800000 */
[----:B0-----:R-:W-:Y:S01]  /*0990*/  SHF.L.U32 R39, R39, 0x17, RZ ;  /* 0x0000001727277819 */ /* 0x001fe200000006ff */
[----:B------:R-:W-:Y:S01]  /*09a0*/  FADD R12, R12, 1 ;  /* 0x3f8000000c0c7421 */ /* 0x000fe20000000000 */
[----:B------:R-:W-:Y:S02]  /*09b0*/  FMNMX R35, R14, R35, !PT ;  /* 0x000000230e237209 */ /* 0x000fe40007800000 */
[----:B------:R-:W-:Y:S02]  /*09c0*/  FMNMX R10, R10, -88.37625885009765625, !PT ;  /* 0xc2b0c0a50a0a7809 */ /* 0x000fe40007800000 */
[----:B------:R-:W-:Y:S01]  /*09d0*/  FMNMX R14, R23, 88.3762664794921875, PT ;  /* 0x42b0c0a6170e7809 */ /* 0x000fe20003800000 */
[----:B------:R-:W-:Y:S01]  /*09e0*/  FMUL R12, R39, R12 ;  /* 0x0000000c270c7220 */ /* 0x000fe20000400000 */
[----:B------:R-:W-:Y:S01]  /*09f0*/  FADD R6, R6, R31 ;  /* 0x0000001f06067221 */ /* 0x000fe20000000000 */
[-C--:B-1----:R-:W-:Y:S01]  /*0a00*/  FFMA R16, R10, R3.reuse, 0.5 ;  /* 0x3f0000000a107423 */ /* 0x082fe20000000003 */
[----:B------:R-:W-:Y:S01]  /*0a10*/  FMNMX R14, R14, -88.37625885009765625, !PT ;  /* 0xc2b0c0a50e0e7809 */ /* 0x000fe20007800000 */
[----:B--2---:R-:W-:Y:S01]  /*0a20*/  FFMA R31, R41, -0.69314718246459960938, R18 ;  /* 0xbf317218291f7823 */ /* 0x004fe20000000012 */
[----:B------:R-:W-:Y:S01]  /*0a30*/  FMNMX R29, R29, R12, !PT ;  /* 0x0000000c1d1d7209 */ /* 0x000fe20007800000 */
[----:B------:R-:W0:Y:S02]  /*0a40*/  FRND.FLOOR R37, R16 ;  /* 0x0000001000257307 */ /* 0x000e240000205000 */
[----:B------:R-:W-:Y:S01]  /*0a50*/  FFMA R8, R31, R2, 0.0013982000527903437614 ;  /* 0x3ab743cf1f087423 */ /* 0x000fe20000000002 */
[----:B------:R-:W-:Y:S01]  /*0a60*/  FFMA R12, R14, R3, 0.5 ;  /* 0x3f0000000e0c7423 */ /* 0x000fe20000000003 */
[----:B------:R-:W-:-:S02]  /*0a70*/  FADD R6, R6, R35 ;  /* 0x0000002306067221 */ /* 0x000fc40000000000 */
[----:B------:R-:W-:Y:S02]  /*0a80*/  FFMA R8, R31, R8, 0.0083334520459175109863 ;  /* 0x3c0889081f087423 */ /* 0x000fe40000000008 */
[----:B------:R-:W1:Y:S01]  /*0a90*/  FRND.FLOOR R35, R12 ;  /* 0x0000000c00237307 */ /* 0x000e620000205000 */
[----:B------:R-:W-:Y:S01]  /*0aa0*/  FADD R41, R41, 127 ;  /* 0x42fe000029297421 */ /* 0x000fe20000000000 */
[----:B------:R-:W-:Y:S01]  /*0ab0*/  FFMA R8, R31, R8, 0.041665799915790557861 ;  /* 0x3d2aa9c21f087423 */ /* 0x000fe20000000008 */
[----:B------:R-:W-:-:S03]  /*0ac0*/  FADD R21, -R4, R21 ;  /* 0x0000001504157221 */ /* 0x000fc60000000100 */
[----:B------:R-:W-:Y:S02]  /*0ad0*/  FFMA R8, R31, R8, 0.16666670143604278564 ;  /* 0x3e2aaaad1f087423 */ /* 0x000fe40000000008 */
[----:B------:R-:W2:Y:S01]  /*0ae0*/  F2I.TRUNC.NTZ R41, R41 ;  /* 0x0000002900297305 */ /* 0x000ea2000020f100 */
[----:B0-----:R-:W-:Y:S01]  /*0af0*/  FFMA R33, R37, -0.69314718246459960938, R10 ;  /* 0xbf31721825217823 */ /* 0x001fe2000000000a */
[----:B------:R-:W-:Y:S01]  /*0b00*/  FFMA R8, R31, R8, 0.5 ;  /* 0x3f0000001f087423 */ /* 0x000fe20000000008 */
[----:B------:R-:W-:Y:S01]  /*0b10*/  FADD R6, R6, R29 ;  /* 0x0000001d06067221 */ /* 0x000fe20000000000 */
[----:B------:R-:W-:Y:S01]  /*0b20*/  FMNMX R16, R21, 88.3762664794921875, PT ;  /* 0x42b0c0a615107809 */ /* 0x000fe20003800000 */
[----:B------:R-:W-:Y:S01]  /*0b30*/  FFMA R10, R33, R2, 0.0013982000527903437614 ;  /* 0x3ab743cf210a7423 */ /* 0x000fe20000000002 */
[----:B------:R-:W-:Y:S01]  /*0b40*/  FMUL R8, R31, R8 ;  /* 0x000000081f087220 */ /* 0x000fe20000400000 */
[----:B-1----:R-:W-:Y:S01]  /*0b50*/  FFMA R29, R35, -0.69314718246459960938, R14 ;  /* 0xbf317218231d7823 */ /* 0x002fe2000000000e */
[----:B------:R-:W-:Y:S01]  /*0b60*/  FMNMX R16, R16, -88.37625885009765625, !PT ;  /* 0xc2b0c0a510107809 */ /* 0x000fe20007800000 */
[----:B------:R-:W-:Y:S01]  /*0b70*/  FFMA R10, R33, R10, 0.0083334520459175109863 ;  /* 0x3c088908210a7423 */ /* 0x000fe2000000000a */
[----:B------:R-:W-:Y:S01]  /*0b80*/  FFMA R8, R31, R8, R31 ;  /* 0x000000081f087223 */ /* 0x000fe2000000001f */
[----:B------:R-:W-:Y:S01]  /*0b90*/  FFMA R12, R29, R2, 0.0013982000527903437614 ;  /* 0x3ab743cf1d0c7423 */ /* 0x000fe20000000002 */
[----:B------:R-:W-:Y:S01]  /*0ba0*/  FADD R37, R37, 127 ;  /* 0x42fe000025257421 */ /* 0x000fe20000000000 */
[----:B------:R-:W-:Y:S01]  /*0bb0*/  FFMA R10, R33, R10, 0.041665799915790557861 ;  /* 0x3d2aa9c2210a7423 */ /* 0x000fe2000000000a */
[----:B------:R-:W-:Y:S01]  /*0bc0*/  FFMA R14, R16, R3, 0.5 ;  /* 0x3f000000100e7423 */ /* 0x000fe20000000003 */
[----:B--2---:R-:W-:Y:S01]  /*0bd0*/  SHF.L.U32 R41, R41, 0x17, RZ ;  /* 0x0000001729297819 */ /* 0x004fe200000006ff */
[----:B------:R-:W-:Y:S01]  /*0be0*/  FFMA R12, R29, R12, 0.0083334520459175109863 ;  /* 0x3c0889081d0c7423 */ /* 0x000fe2000000000c */
[----:B------:R-:W-:Y:S01]  /*0bf0*/  FADD R8, R8, 1 ;  /* 0x3f80000008087421 */ /* 0x000fe20000000000 */
[----:B------:R-:W-:Y:S01]  /*0c00*/  FADD R35, R35, 127 ;  /* 0x42fe000023237421 */ /* 0x000fe20000000000 */
[----:B------:R-:W-:Y:S01]  /*0c10*/  FFMA R10, R33, R10, 0.16666670143604278564 ;  /* 0x3e2aaaad210a7423 */ /* 0x000fe2000000000a */
[----:B------:R-:W-:Y:S01]  /*0c20*/  F2I.TRUNC.NTZ R37, R37 ;  /* 0x0000002500257305 */ /* 0x000fe2000020f100 */
[----:B------:R-:W-:Y:S01]  /*0c30*/  FFMA R12, R29, R12, 0.041665799915790557861 ;  /* 0x3d2aa9c21d0c7423 */ /* 0x000fe2000000000c */
[----:B------:R-:W-:Y:S01]  /*0c40*/  FMUL R8, R41, R8 ;  /* 0x0000000829087220 */ /* 0x000fe20000400000 */
[C---:B------:R-:W-:Y:S01]  /*0c50*/  FADD R17, -R4.reuse, R17 ;  /* 0x0000001104117221 */ /* 0x040fe20000000100 */
[----:B------:R-:W-:-:S04]  /*0c60*/  FADD R19, -R4, R19 ;  /* 0x0000001304137221 */ /* 0x000fc80000000100 */
[----:B------:R-:W0:Y:S01]  /*0c70*/  FRND.FLOOR R31, R14 ;  /* 0x0000000e001f7307 */ /* 0x000e220000205000 */
[----:B------:R-:W-:Y:S01]  /*0c80*/  FFMA R10, R33, R10, 0.5 ;  /* 0x3f000000210a7423 */ /* 0x000fe2000000000a */
[----:B------:R-:W-:Y:S01]  /*0c90*/  FFMA R12, R29, R12, 0.16666670143604278564 ;  /* 0x3e2aaaad1d0c7423 */ /* 0x000fe2000000000c */
[----:B------:R-:W-:Y:S02]  /*0ca0*/  FMNMX R27, R27, R8, !PT ;  /* 0x000000081b1b7209 */ /* 0x000fe40007800000 */
[----:B------:R-:W-:-:S03]  /*0cb0*/  FMNMX R8, R17, 88.3762664794921875, PT ;  /* 0x42b0c0a611087809 */ /* 0x000fc60003800000 */
[----:B------:R-:W1:Y:S01]  /*0cc0*/  F2I.TRUNC.NTZ R35, R35 ;  /* 0x0000002300237305 */ /* 0x000e62000020f100 */
[----:B------:R-:W-:Y:S01]  /*0cd0*/  FMUL R10, R33, R10 ;  /* 0x0000000a210a7220 */ /* 0x000fe20000400000 */
[----:B------:R-:W-:Y:S01]  /*0ce0*/  FFMA R12, R29, R12, 0.5 ;  /* 0x3f0000001d0c7423 */ /* 0x000fe2000000000c */
[----:B------:R-:W-:Y:S02]  /*0cf0*/  FMNMX R18, R19, 88.3762664794921875, PT ;  /* 0x42b0c0a613127809 */ /* 0x000fe40003800000 */
[----:B------:R-:W-:Y:S01]  /*0d00*/  FMNMX R20, R8, -88.37625885009765625, !PT ;  /* 0xc2b0c0a508147809 */ /* 0x000fe20007800000 */
[----:B------:R-:W-:Y:S01]  /*0d10*/  FFMA R10, R33, R10, R33 ;  /* 0x0000000a210a7223 */ /* 0x000fe20000000021 */
[----:B------:R-:W-:Y:S01]  /*0d20*/  FMUL R12, R29, R12 ;  /* 0x0000000c1d0c7220 */ /* 0x000fe20000400000 */
[----:B------:R-:W-:Y:S01]  /*0d30*/  FMNMX R18, R18, -88.37625885009765625, !PT ;  /* 0xc2b0c0a512127809 */ /* 0x000fe20007800000 */
[----:B0-----:R-:W-:Y:S01]  /*0d40*/  FFMA R33, R31, -0.69314718246459960938, R16 ;  /* 0xbf3172181f217823 */ /* 0x001fe20000000010 */
[----:B------:R-:W-:Y:S01]  /*0d50*/  SHF.L.U32 R37, R37, 0x17, RZ ;  /* 0x0000001725257819 */ /* 0x000fe200000006ff */
[----:B------:R-:W-:Y:S01]  /*0d60*/  FADD R10, R10, 1 ;  /* 0x3f8000000a0a7421 */ /* 0x000fe20000000000 */
[----:B------:R-:W-:Y:S01]  /*0d70*/  FFMA R12, R29, R12, R29 ;  /* 0x0000000c1d0c7223 */ /* 0x000fe2000000001d */
[-C--:B------:R-:W-:Y:S01]  /*0d80*/  FFMA R16, R20, R3.reuse, 0.5 ;  /* 0x3f00000014107423 */ /* 0x080fe20000000003 */
[----:B------:R-:W-:Y:S01]  /*0d90*/  FFMA R14, R18, R3, 0.5 ;  /* 0x3f000000120e7423 */ /* 0x000fe20000000003 */
[----:B-1----:R-:W-:Y:S01]  /*0da0*/  SHF.L.U32 R35, R35, 0x17, RZ ;  /* 0x0000001723237819 */ /* 0x002fe200000006ff */
[----:B------:R-:W-:Y:S01]  /*0db0*/  FADD R6, R6, R27 ;  /* 0x0000001b06067221 */ /* 0x000fe20000000000 */
[----:B------:R-:W-:Y:S01]  /*0dc0*/  FMUL R10, R37, R10 ;  /* 0x0000000a250a7220 */ /* 0x000fe20000400000 */
[----:B------:R-:W-:Y:S01]  /*0dd0*/  FADD R12, R12, 1 ;  /* 0x3f8000000c0c7421 */ /* 0x000fe20000000000 */
[----:B------:R-:W0:Y:S03]  /*0de0*/  FRND.FLOOR R27, R16 ;  /* 0x00000010001b7307 */ /* 0x000e260000205000 */
[----:B------:R-:W-:Y:S01]  /*0df0*/  FMUL R12, R35, R12 ;  /* 0x0000000c230c7220 */ /* 0x000fe20000400000 */
[----:B------:R-:W-:-:S04]  /*0e00*/  FMNMX R25, R25, R10, !PT ;  /* 0x0000000a19197209 */ /* 0x000fc80007800000 */
[----:B------:R1:W2:Y:S01]  /*0e10*/  FRND.FLOOR R37, R14 ;  /* 0x0000000e00257307 */ /* 0x0002a20000205000 */
[----:B------:R-:W-:Y:S01]  /*0e20*/  FMNMX R23, R23, R12, !PT ;  /* 0x0000000c17177209 */ /* 0x000fe20007800000 */
[----:B------:R-:W-:Y:S01]  /*0e30*/  FADD R15, -R4, R15 ;  /* 0x0000000f040f7221 */ /* 0x000fe20000000100 */
[----:B------:R-:W-:Y:S01]  /*0e40*/  FADD R6, R6, R25 ;  /* 0x0000001906067221 */ /* 0x000fe20000000000 */
[----:B------:R-:W-:-:S03]  /*0e50*/  FFMA R8, R33, R2, 0.0013982000527903437614 ;  /* 0x3ab743cf21087423 */ /* 0x000fc60000000002 */
[----:B------:R-:W-:Y:S01]  /*0e60*/  FADD R6, R6, R23 ;  /* 0x0000001706067221 */ /* 0x000fe20000000000 */
[----:B------:R-:W-:Y:S01]  /*0e70*/  FMNMX R12, R15, 88.3762664794921875, PT ;  /* 0x42b0c0a60f0c7809 */ /* 0x000fe20003800000 */
[----:B0-----:R-:W-:Y:S01]  /*0e80*/  FFMA R23, R27, -0.69314718246459960938, R20 ;  /* 0xbf3172181b177823 */ /* 0x001fe20000000014 */
[----:B------:R-:W-:Y:S01]  /*0e90*/  FFMA R8, R33, R8, 0.0083334520459175109863 ;  /* 0x3c08890821087423 */ /* 0x000fe20000000008 */
[----:B------:R-:W-:Y:S01]  /*0ea0*/  FADD R31, R31, 127 ;  /* 0x42fe00001f1f7421 */ /* 0x000fe20000000000 */
[----:B-1----:R-:W-:Y:S01]  /*0eb0*/  FMNMX R14, R12, -88.37625885009765625, !PT ;  /* 0xc2b0c0a50c0e7809 */ /* 0x002fe20007800000 */
[----:B------:R-:W-:Y:S01]  /*0ec0*/  FFMA R12, R23, R2, 0.0013982000527903437614 ;  /* 0x3ab743cf170c7423 */ /* 0x000fe20000000002 */
[----:B--2---:R-:W-:Y:S01]  /*0ed0*/  FFMA R25, R37, -0.69314718246459960938, R18 ;  /* 0xbf31721825197823 */ /* 0x004fe20000000012 */
[----:B------:R-:W-:Y:S02]  /*0ee0*/  FFMA R8, R33, R8, 0.041665799915790557861 ;  /* 0x3d2aa9c221087423 */ /* 0x000fe40000000008 */
[----:B------:R-:W-:Y:S01]  /*0ef0*/  FFMA R12, R23, R12, 0.0083334520459175109863 ;  /* 0x3c088908170c7423 */ /* 0x000fe2000000000c */
[----:B------:R-:W-:Y:S01]  /*0f00*/  FFMA R10, R25, R2, 0.0013982000527903437614 ;  /* 0x3ab743cf190a7423 */ /* 0x000fe20000000002 */
[----:B------:R-:W-:Y:S01]  /*0f10*/  FFMA R8, R33, R8, 0.16666670143604278564 ;  /* 0x3e2aaaad21087423 */ /* 0x000fe20000000008 */
[----:B------:R-:W0:Y:S01]  /*0f20*/  F2I.TRUNC.NTZ R31, R31 ;  /* 0x0000001f001f7305 */ /* 0x000e22000020f100 */
[----:B------:R-:W-:Y:S01]  /*0f30*/  FADD R13, -R4, R13 ;  /* 0x0000000d040d7221 */ /* 0x000fe20000000100 */
[----:B------:R-:W-:Y:S01]  /*0f40*/  FFMA R10, R25, R10, 0.0083334520459175109863 ;  /* 0x3c088908190a7423 */ /* 0x000fe2000000000a */
[----:B------:R-:W-:Y:S01]  /*0f50*/  FADD R37, R37, 127 ;  /* 0x42fe000025257421 */ /* 0x000fe20000000000 */
[----:B------:R-:W-:Y:S01]  /*0f60*/  FFMA R12, R23, R12, 0.041665799915790557861 ;  /* 0x3d2aa9c2170c7423 */ /* 0x000fe2000000000c */
[----:B------:R-:W-:Y:S01]  /*0f70*/  FFMA R8, R33, R8, 0.5 ;  /* 0x3f00000021087423 */ /* 0x000fe20000000008 */
[----:B------:R-:W-:Y:S01]  /*0f80*/  FFMA R10, R25, R10, 0.041665799915790557861 ;  /* 0x3d2aa9c2190a7423 */ /* 0x000fe2000000000a */
[----:B------:R-:W-:Y:S01]  /*0f90*/  FMNMX R18, R13, 88.3762664794921875, PT ;  /* 0x42b0c0a60d127809 */ /* 0x000fe20003800000 */
[----:B------:R-:W-:Y:S01]  /*0fa0*/  FFMA R12, R23, R12, 0.16666670143604278564 ;  /* 0x3e2aaaad170c7423 */ /* 0x000fe2000000000c */
[----:B------:R-:W-:Y:S01]  /*0fb0*/  FMUL R8, R33, R8 ;  /* 0x0000000821087220 */ /* 0x000fe20000400000 */
[----:B------:R-:W-:Y:S01]  /*0fc0*/  FFMA R10, R25, R10, 0.16666670143604278564 ;  /* 0x3e2aaaad190a7423 */ /* 0x000fe2000000000a */
[----:B------:R-:W1:Y:S01]  /*0fd0*/  F2I.TRUNC.NTZ R37, R37 ;  /* 0x0000002500257305 */ /* 0x000e62000020f100 */
[----:B------:R-:W-:Y:S01]  /*0fe0*/  FFMA R16, R14, R3, 0.5 ;  /* 0x3f0000000e107423 */ /* 0x000fe20000000003 */
[----:B------:R-:W-:Y:S01]  /*0ff0*/  FFMA R12, R23, R12, 0.5 ;  /* 0x3f000000170c7423 */ /* 0x000fe2000000000c */
[----:B------:R-:W-:Y:S01]  /*1000*/  FMNMX R18, R18, -88.37625885009765625, !PT ;  /* 0xc2b0c0a512127809 */ /* 0x000fe20007800000 */
[----:B------:R-:W-:Y:S01]  /*1010*/  FFMA R8, R33, R8, R33 ;  /* 0x0000000821087223 */ /* 0x000fe20000000021 */
[----:B------:R-:W-:Y:S01]  /*1020*/  FFMA R10, R25, R10, 0.5 ;  /* 0x3f000000190a7423 */ /* 0x000fe2000000000a */
[----:B0-----:R-:W-:Y:S01]  /*1030*/  SHF.L.U32 R31, R31, 0x17, RZ ;  /* 0x000000171f1f7819 */ /* 0x001fe200000006ff */
[----:B------:R-:W-:Y:S01]  /*1040*/  FMUL R12, R23, R12 ;  /* 0x0000000c170c7220 */ /* 0x000fe20000400000 */
[----:B------:R0:W2:Y:S01]  /*1050*/  FRND.FLOOR R29, R16 ;  /* 0x00000010001d7307 */ /* 0x0000a20000205000 */
[----:B------:R-:W-:Y:S01]  /*1060*/  FADD R8, R8, 1 ;  /* 0x3f80000008087421 */ /* 0x000fe20000000000 */
[----:B------:R-:W-:Y:S01]  /*1070*/  FMUL R10, R25, R10 ;  /* 0x0000000a190a7220 */ /* 0x000fe20000400000 */
[----:B------:R-:W-:-:S02]  /*1080*/  FFMA R12, R23, R12, R23 ;  /* 0x0000000c170c7223 */ /* 0x000fc40000000017 */
[----:B------:R-:W-:Y:S01]  /*1090*/  FMUL R8, R31, R8 ;  /* 0x000000081f087220 */ /* 0x000fe20000400000 */
[----:B0-----:R-:W-:Y:S01]  /*10a0*/  FFMA R16, R18, R3, 0.5 ;  /* 0x3f00000012107423 */ /* 0x001fe20000000003 */
[----:B------:R-:W-:-:S03]  /*10b0*/  FFMA R10, R25, R10, R25 ;  /* 0x0000000a190a7223 */ /* 0x000fc60000000019 */
[----:B------:R-:W0:Y:S01]  /*10c0*/  FRND.FLOOR R23, R16 ;  /* 0x0000001000177307 */ /* 0x000e220000205000 */
[----:B-1----:R-:W-:Y:S01]  /*10d0*/  SHF.L.U32 R37, R37, 0x17, RZ ;  /* 0x0000001725257819 */ /* 0x002fe200000006ff */
[----:B------:R-:W-:Y:S01]  /*10e0*/  FADD R10, R10, 1 ;  /* 0x3f8000000a0a7421 */ /* 0x000fe20000000000 */
[----:B------:R-:W-:-:S03]  /*10f0*/  FMNMX R21, R21, R8, !PT ;  /* 0x0000000815157209 */ /* 0x000fc60007800000 */
[----:B------:R-:W-:Y:S02]  /*1100*/  FMUL R10, R37, R10 ;  /* 0x0000000a250a7220 */ /* 0x000fe40000400000 */
[----:B------:R-:W-:Y:S01]  /*1110*/  FADD R6, R6, R21 ;  /* 0x0000001506067221 */ /* 0x000fe20000000000 */
[----:B--2---:R-:W-:Y:S01]  /*1120*/  FFMA R21, R29, -0.69314718246459960938, R14 ;  /* 0xbf3172181d157823 */ /* 0x004fe2000000000e */
[----:B------:R-:W-:Y:S01]  /*1130*/  FADD R11, -R4, R11 ;  /* 0x0000000b040b7221 */ /* 0x000fe20000000100 */
[----:B------:R-:W-:Y:S02]  /*1140*/  FMNMX R19, R19, R10, !PT ;  /* 0x0000000a13137209 */ /* 0x000fe40007800000 */
[----:B------:R-:W-:Y:S01]  /*1150*/  FFMA R10, R21, R2, 0.0013982000527903437614 ;  /* 0x3ab743cf150a7423 */ /* 0x000fe20000000002 */
[----:B0-----:R-:W-:Y:S01]  /*1160*/  FFMA R25, R23, -0.69314718246459960938, R18 ;  /* 0xbf31721817197823 */ /* 0x001fe20000000012 */
[----:B------:R-:W-:Y:S02]  /*1170*/  FADD R27, R27, 127 ;  /* 0x42fe00001b1b7421 */ /* 0x000fe40000000000 */
[----:B------:R-:W-:Y:S01]  /*1180*/  FFMA R10, R21, R10, 0.0083334520459175109863 ;  /* 0x3c088908150a7423 */ /* 0x000fe2000000000a */
[----:B------:R-:W-:Y:S01]  /*1190*/  FMNMX R8, R11, 88.3762664794921875, PT ;  /* 0x42b0c0a60b087809 */ /* 0x000fe20003800000 */
[----:B------:R-:W-:Y:S01]  /*11a0*/  FFMA R14, R25, R2, 0.0013982000527903437614 ;  /* 0x3ab743cf190e7423 */ /* 0x000fe20000000002 */
[----:B------:R-:W-:Y:S01]  /*11b0*/  FADD R29, R29, 127 ;  /* 0x42fe00001d1d7421 */ /* 0x000fe20000000000 */
[----:B------:R-:W-:Y:S01]  /*11c0*/  FFMA R10, R21, R10, 0.041665799915790557861 ;  /* 0x3d2aa9c2150a7423 */ /* 0x000fe2000000000a */
[----:B------:R-:W0:Y:S01]  /*11d0*/  F2I.TRUNC.NTZ R27, R27 ;  /* 0x0000001b001b7305 */ /* 0x000e22000020f100 */
[----:B------:R-:W-:Y:S01]  /*11e0*/  FFMA R14, R25, R14, 0.0083334520459175109863 ;  /* 0x3c088908190e7423 */ /* 0x000fe2000000000e */
[----:B------:R-:W-:Y:S01]  /*11f0*/  FMNMX R8, R8, -88.37625885009765625, !PT ;  /* 0xc2b0c0a508087809 */ /* 0x000fe20007800000 */
[C---:B------:R-:W-:Y:S01]  /*1200*/  FADD R5, -R4.reuse, R5 ;  /* 0x0000000504057221 */ /* 0x040fe20000000100 */
[----:B------:R-:W-:Y:S01]  /*1210*/  FADD R23, R23, 127 ;  /* 0x42fe000017177421 */ /* 0x000fe20000000000 */
[----:B------:R-:W-:Y:S01]  /*1220*/  FADD R9, -R4, R9 ;  /* 0x0000000904097221 */ /* 0x000fe20000000100 */
[----:B------:R-:W-:Y:S01]  /*1230*/  FFMA R10, R21, R10, 0.16666670143604278564 ;  /* 0x3e2aaaad150a7423 */ /* 0x000fe2000000000a */
[----:B------:R-:W-:Y:S01]  /*1240*/  FFMA R14, R25, R14, 0.041665799915790557861 ;  /* 0x3d2aa9c2190e7423 */ /* 0x000fe2000000000e */
[----:B------:R-:W1:Y:S01]  /*1250*/  F2I.TRUNC.NTZ R29, R29 ;  /* 0x0000001d001d7305 */ /* 0x000e62000020f100 */
[----:B------:R-:W-:Y:S01]  /*1260*/  FFMA R20, R8, R3, 0.5 ;  /* 0x3f00000008147423 */ /* 0x000fe20000000003 */
[----:B------:R-:W-:Y:S01]  /*1270*/  FMNMX R16, R5, 88.3762664794921875, PT ;  /* 0x42b0c0a605107809 */ /* 0x000fe20003800000 */
[----:B------:R-:W-:Y:S01]  /*1280*/  FADD R7, -R4, R7 ;  /* 0x0000000704077221 */ /* 0x000fe20000000100 */
[----:B------:R-:W-:Y:S01]  /*1290*/  FFMA R10, R21, R10, 0.5 ;  /* 0x3f000000150a7423 */ /* 0x000fe2000000000a */
[----:B------:R-:W-:Y:S01]  /*12a0*/  FFMA R14, R25, R14, 0.16666670143604278564 ;  /* 0x3e2aaaad190e7423 */ /* 0x000fe2000000000e */
[----:B------:R-:W-:Y:S01]  /*12b0*/  FADD R6, R6, R19 ;  /* 0x0000001306067221 */ /* 0x000fe20000000000 */
[----:B------:R-:W-:Y:S01]  /*12c0*/  FMNMX R4, R9, 88.3762664794921875, PT ;  /* 0x42b0c0a609047809 */ /* 0x000fe20003800000 */
[----:B------:R-:W2:Y:S01]  /*12d0*/  F2I.TRUNC.NTZ R23, R23 ;  /* 0x0000001700177305 */ /* 0x000ea2000020f100 */
[----:B------:R-:W-:-:S02]  /*12e0*/  FMUL R10, R21, R10 ;  /* 0x0000000a150a7220 */ /* 0x000fc40000400000 */
[----:B------:R-:W-:-:S05]  /*12f0*/  FMNMX R4, R4, -88.37625885009765625, !PT ;  /* 0xc2b0c0a504047809 */ /* 0x000fca0007800000 */
[----:B------:R3:W4:Y:S01]  /*1300*/  FRND.FLOOR R19, R20 ;  /* 0x0000001400137307 */ /* 0x0007220000205000 */
[----:B0-----:R-:W-:Y:S01]  /*1310*/  SHF.L.U32 R27, R27, 0x17, RZ ;  /* 0x000000171b1b7819 */ /* 0x001fe200000006ff */
[----:B------:R-:W-:Y:S01]  /*1320*/  FADD R12, R12, 1 ;  /* 0x3f8000000c0c7421 */ /* 0x000fe20000000000 */
[----:B------:R-:W-:Y:S01]  /*1330*/  FFMA R21, R21, R10, R21 ;  /* 0x0000000a15157223 */ /* 0x000fe20000000015 */
[----:B---3--:R-:W-:Y:S01]  /*1340*/  FMNMX R20, R16, -88.37625885009765625, !PT ;  /* 0xc2b0c0a510147809 */ /* 0x008fe20007800000 */
[----:B------:R-:W-:Y:S01]  /*1350*/  FFMA R16, R25, R14, 0.5 ;  /* 0x3f00000019107423 */ /* 0x000fe2000000000e */
[-C--:B------:R-:W-:Y:S01]  /*1360*/  FFMA R18, R4, R3.reuse, 0.5 ;  /* 0x3f00000004127423 */ /* 0x080fe20000000003 */
[----:B------:R-:W-:Y:S02]  /*1370*/  FMNMX R10, R7, 88.3762664794921875, PT ;  /* 0x42b0c0a6070a7809 */ /* 0x000fe40003800000 */
[----:B------:R-:W-:Y:S01]  /*1380*/  FMUL R16, R25, R16 ;  /* 0x0000001019107220 */ /* 0x000fe20000400000 */
[----:B-1----:R-:W-:Y:S01]  /*1390*/  SHF.L.U32 R29, R29, 0x17, RZ ;  /* 0x000000171d1d7819 */ /* 0x002fe200000006ff */
[----:B------:R-:W-:Y:S01]  /*13a0*/  FMUL R12, R27, R12 ;  /* 0x0000000c1b0c7220 */ /* 0x000fe20000400000 */
[----:B------:R-:W-:Y:S01]  /*13b0*/  FFMA R22, R20, R3, 0.5 ;  /* 0x3f00000014167423 */ /* 0x000fe20000000003 */
[----:B------:R-:W-:Y:S01]  /*13c0*/  FADD R14, R21, 1 ;  /* 0x3f800000150e7421 */ /* 0x000fe20000000000 */
[----:B------:R-:W-:Y:S01]  /*13d0*/  FFMA R16, R25, R16, R25 ;  /* 0x0000001019107223 */ /* 0x000fe20000000019 */
[----:B------:R-:W0:Y:S01]  /*13e0*/  FRND.FLOOR R27, R18 ;  /* 0x00000012001b7307 */ /* 0x000e220000205000 */
[----:B------:R-:W-:Y:S01]  /*13f0*/  FMNMX R10, R10, -88.37625885009765625, !PT ;  /* 0xc2b0c0a50a0a7809 */ /* 0x000fe20007800000 */
[----:B------:R-:W-:Y:S01]  /*1400*/  FMUL R14, R29, R14 ;  /* 0x0000000e1d0e7220 */ /* 0x000fe20000400000 */
[----:B--2---:R-:W-:Y:S01]  /*1410*/  SHF.L.U32 R23, R23, 0x17, RZ ;  /* 0x0000001717177819 */ /* 0x004fe200000006ff */
[----:B------:R-:W-:Y:S01]  /*1420*/  FADD R16, R16, 1 ;  /* 0x3f80000010107421 */ /* 0x000fe20000000000 */
[----:B------:R-:W-:-:S03]  /*1430*/  FMNMX R17, R17, R12, !PT ;  /* 0x0000000c11117209 */ /* 0x000fc60007800000 */
[----:B------:R-:W1:Y:S01]  /*1440*/  FRND.FLOOR R31, R22 ;  /* 0x00000016001f7307 */ /* 0x000e620000205000 */
[----:B------:R-:W-:Y:S01]  /*1450*/  FFMA R3, R10, R3, 0.5 ;  /* 0x3f0000000a037423 */ /* 0x000fe20000000003 */
[----:B------:R-:W-:Y:S01]  /*1460*/  FMUL R16, R23, R16 ;  /* 0x0000001017107220 */ /* 0x000fe20000400000 */
[----:B------:R-:W-:Y:S01]  /*1470*/  FMNMX R15, R15, R14, !PT ;  /* 0x0000000e0f0f7209 */ /* 0x000fe20007800000 */
[----:B------:R-:W-:Y:S01]  /*1480*/  FADD R6, R6, R17 ;  /* 0x0000001106067221 */ /* 0x000fe20000000000 */
[----:B----4-:R-:W-:-:S03]  /*1490*/  FFMA R25, R19, -0.69314718246459960938, R8 ;  /* 0xbf31721813197823 */ /* 0x010fc60000000008 */
[----:B------:R2:W3:Y:S01]  /*14a0*/  FRND.FLOOR R21, R3 ;  /* 0x0000000300157307 */ /* 0x0004e20000205000 */
[----:B------:R-:W-:Y:S01]  /*14b0*/  FMNMX R13, R13, R16, !PT ;  /* 0x000000100d0d7209 */ /* 0x000fe20007800000 */
[----:B------:R-:W-:Y:S01]  /*14c0*/  FADD R6, R6, R15 ;  /* 0x0000000f06067221 */ /* 0x000fe20000000000 */
[----:B0-----:R-:W-:Y:S01]  /*14d0*/  FADD R12, R27, 127 ;  /* 0x42fe00001b0c7421 */ /* 0x001fe20000000000 */
[----:B------:R-:W-:Y:S01]  /*14e0*/  FFMA R8, R25, R2, 0.0013982000527903437614 ;  /* 0x3ab743cf19087423 */ /* 0x000fe20000000002 */
[----:B------:R-:W-:Y:S01]  /*14f0*/  FFMA R27, R27, -0.69314718246459960938, R4 ;  /* 0xbf3172181b1b7823 */ /* 0x000fe20000000004 */
[----:B--2---:R-:W-:Y:S01]  /*1500*/  FADD R3, R6, R13 ;  /* 0x0000000d06037221 */ /* 0x004fe20000000000 */
[----:B-1----:R-:W-:Y:S01]  /*1510*/  FFMA R13, R31, -0.69314718246459960938, R20 ;  /* 0xbf3172181f0d7823 */ /* 0x002fe20000000014 */
[----:B------:R-:W-:Y:S01]  /*1520*/  FFMA R8, R25, R8, 0.0083334520459175109863 ;  /* 0x3c08890819087423 */ /* 0x000fe20000000008 */
[-C--:B------:R-:W-:Y:S01]  /*1530*/  FFMA R4, R27, R2.reuse, 0.0013982000527903437614 ;  /* 0x3ab743cf1b047423 */ /* 0x080fe20000000002 */
[----:B------:R-:W-:Y:S01]  /*1540*/  FADD R19, R19, 127 ;  /* 0x42fe000013137421 */ /* 0x000fe20000000000 */
[----:B------:R-:W-:Y:S01]  /*1550*/  FFMA R14, R13, R2, 0.0013982000527903437614 ;  /* 0x3ab743cf0d0e7423 */ /* 0x000fe20000000002 */
[----:B------:R-:W-:Y:S01]  /*1560*/  FFMA R8, R25, R8, 0.041665799915790557861 ;  /* 0x3d2aa9c219087423 */ /* 0x000fe20000000008 */
[----:B------:R-:W-:Y:S01]  /*1570*/  FFMA R4, R27, R4, 0.0083334520459175109863 ;  /* 0x3c0889081b047423 */ /* 0x000fe20000000004 */
[----:B---3--:R-:W-:Y:S01]  /*1580*/  FFMA R15, R21, -0.69314718246459960938, R10 ;  /* 0xbf317218150f7823 */ /* 0x008fe2000000000a */
[----:B------:R-:W-:Y:S01]  /*1590*/  FFMA R14, R13, R14, 0.0083334520459175109863 ;  /* 0x3c0889080d0e7423 */ /* 0x000fe2000000000e */
[----:B------:R-:W0:Y:S01]  /*15a0*/  F2I.TRUNC.NTZ R19, R19 ;  /* 0x0000001300137305 */ /* 0x000e22000020f100 */
[----:B------:R-:W-:Y:S01]  /*15b0*/  FFMA R8, R25, R8, 0.16666670143604278564 ;  /* 0x3e2aaaad19087423 */ /* 0x000fe20000000008 */
[----:B------:R-:W-:Y:S01]  /*15c0*/  FFMA R4, R27, R4, 0.041665799915790557861 ;  /* 0x3d2aa9c21b047423 */ /* 0x000fe20000000004 */
[----:B------:R-:W-:Y:S01]  /*15d0*/  FFMA R2, R15, R2, 0.0013982000527903437614 ;  /* 0x3ab743cf0f027423 */ /* 0x000fe20000000002 */
[----:B------:R-:W-:Y:S01]  /*15e0*/  FFMA R14, R13, R14, 0.041665799915790557861 ;  /* 0x3d2aa9c20d0e7423 */ /* 0x000fe2000000000e */
[----:B------:R-:W-:Y:S01]  /*15f0*/  FADD R31, R31, 127 ;  /* 0x42fe00001f1f7421 */ /* 0x000fe20000000000 */
[----:B------:R-:W-:Y:S01]  /*1600*/  FFMA R8, R25, R8, 0.5 ;  /* 0x3f00000019087423 */ /* 0x000fe20000000008 */
[----:B------:R-:W-:Y:S01]  /*1610*/  FFMA R4, R27, R4, 0.16666670143604278564 ;  /* 0x3e2aaaad1b047423 */ /* 0x000fe20000000004 */
[----:B------:R-:W1:Y:S01]  /*1620*/  F2I.TRUNC.NTZ R6, R12 ;  /* 0x0000000c00067305 */ /* 0x000e62000020f100 */
[----:B------:R-:W-:Y:S01]  /*1630*/  FFMA R2, R15, R2, 0.0083334520459175109863 ;  /* 0x3c0889080f027423 */ /* 0x000fe20000000002 */
[----:B------:R-:W-:Y:S01]  /*1640*/  FFMA R14, R13, R14, 0.16666670143604278564 ;  /* 0x3e2aaaad0d0e7423 */ /* 0x000fe2000000000e */
[----:B------:R-:W-:Y:S01]  /*1650*/  FADD R21, R21, 127 ;  /* 0x42fe000015157421 */ /* 0x000fe20000000000 */
[----:B------:R-:W-:Y:S01]  /*1660*/  FMUL R8, R25, R8 ;  /* 0x0000000819087220 */ /* 0x000fe20000400000 */
[----:B------:R-:W-:Y:S01]  /*1670*/  FFMA R4, R27, R4, 0.5 ;  /* 0x3f0000001b047423 */ /* 0x000fe20000000004 */
[----:B------:R-:W-:Y:S01]  /*1680*/  FFMA R2, R15, R2, 0.041665799915790557861 ;  /* 0x3d2aa9c20f027423 */ /* 0x000fe20000000002 */
[----:B------:R-:W-:Y:S01]  /*1690*/  FFMA R14, R13, R14, 0.5 ;  /* 0x3f0000000d0e7423 */ /* 0x000fe2000000000e */
[----:B------:R-:W2:Y:S01]  /*16a0*/  F2I.TRUNC.NTZ R31, R31 ;  /* 0x0000001f001f7305 */ /* 0x000ea2000020f100 */
[----:B------:R-:W-:Y:S01]  /*16b0*/  FFMA R8, R25, R8, R25 ;  /* 0x0000000819087223 */ /* 0x000fe20000000019 */
[----:B------:R-:W-:Y:S01]  /*16c0*/  FMUL R4, R27, R4 ;  /* 0x000000041b047220 */ /* 0x000fe20000400000 */
[----:B------:R-:W-:Y:S01]  /*16d0*/  FFMA R2, R15, R2, 0.16666670143604278564 ;  /* 0x3e2aaaad0f027423 */ /* 0x000fe20000000002 */
[----:B------:R-:W-:Y:S01]  /*16e0*/  FMUL R14, R13, R14 ;  /* 0x0000000e0d0e7220 */ /* 0x000fe20000400000 */
[----:B0-----:R-:W-:-:S03]  /*16f0*/  SHF.L.U32 R19, R19, 0x17, RZ ;  /* 0x0000001713137819 */ /* 0x001fc600000006ff */
[----:B------:R-:W0:Y:S01]  /*1700*/  F2I.TRUNC.NTZ R21, R21 ;  /* 0x0000001500157305 */ /* 0x000e22000020f100 */
[----:B------:R-:W-:Y:S01]  /*1710*/  FADD R8, R8, 1 ;  /* 0x3f80000008087421 */ /* 0x000fe20000000000 */
[----:B------:R-:W-:Y:S01]  /*1720*/  FFMA R4, R27, R4, R27 ;  /* 0x000000041b047223 */ /* 0x000fe2000000001b */
[----:B------:R-:W-:Y:S01]  /*1730*/  FFMA R2, R15, R2, 0.5 ;  /* 0x3f0000000f027423 */ /* 0x000fe20000000002 */
[----:B------:R-:W-:Y:S01]  /*1740*/  FFMA R14, R13, R14, R13 ;  /* 0x0000000e0d0e7223 */ /* 0x000fe2000000000d */
[----:B-1----:R-:W-:Y:S01]  /*1750*/  SHF.L.U32 R6, R6, 0x17, RZ ;  /* 0x0000001706067819 */ /* 0x002fe200000006ff */
[----:B------:R-:W1:Y:S01]  /*1760*/  LDC.64 R12, c[0x0][0x380] ;  /* 0x0000e000ff0c7b82 */ /* 0x000e620000000a00 */
[----:B------:R-:W-:Y:S01]  /*1770*/  FMUL R8, R19, R8 ;  /* 0x0000000813087220 */ /* 0x000fe20000400000 */
[----:B------:R-:W-:Y:S01]  /*1780*/  FADD R17, R4, 1 ;  /* 0x3f80000004117421 */ /* 0x000fe20000000000 */
[----:B------:R-:W-:Y:S01]  /*1790*/  FMUL R2, R15, R2 ;  /* 0x000000020f027220 */ /* 0x000fe20000400000 */
[----:B--2---:R-:W-:Y:S01]  /*17a0*/  SHF.L.U32 R31, R31, 0x17, RZ ;  /* 0x000000171f1f7819 */ /* 0x004fe200000006ff */
[----:B------:R-:W-:Y:S01]  /*17b0*/  FADD R14, R14, 1 ;  /* 0x3f8000000e0e7421 */ /* 0x000fe20000000000 */
[----:B------:R-:W-:Y:S01]  /*17c0*/  FMUL R6, R6, R17 ;  /* 0x0000001106067220 */ /* 0x000fe20000400000 */
[----:B------:R-:W-:Y:S01]  /*17d0*/  FFMA R2, R15, R2, R15 ;  /* 0x000000020f027223 */ /* 0x000fe2000000000f */
[----:B------:R-:W-:Y:S01]  /*17e0*/  FMNMX R8, R11, R8, !PT ;  /* 0x000000080b087209 */ /* 0x000fe20007800000 */
[----:B------:R-:W-:Y:S01]  /*17f0*/  FMUL R14, R31, R14 ;  /* 0x0000000e1f0e7220 */ /* 0x000fe20000400000 */
[----:B0-----:R-:W-:Y:S01]  /*1800*/  SHF.L.U32 R21, R21, 0x17, RZ ;  /* 0x0000001715157819 */ /* 0x001fe200000006ff */
[----:B------:R-:W-:Y:S01]  /*1810*/  FADD R2, R2, 1 ;  /* 0x3f80000002027421 */ /* 0x000fe20000000000 */
[----:B------:R-:W-:Y:S01]  /*1820*/  FMNMX R6, R9, R6, !PT ;  /* 0x0000000609067209 */ /* 0x000fe20007800000 */
[----:B------:R-:W-:Y:S01]  /*1830*/  FADD R3, R3, R8 ;  /* 0x0000000803037221 */ /* 0x000fe20000000000 */
[----:B------:R-:W-:Y:S01]  /*1840*/  FMNMX R14, R5, R14, !PT ;  /* 0x0000000e050e7209 */ /* 0x000fe20007800000 */
[----:B------:R-:W-:-:S02]  /*1850*/  FMUL R2, R21, R2 ;  /* 0x0000000215027220 */ /* 0x000fc40000400000 */
[----:B------:R-:W-:-:S03]  /*1860*/  FADD R3, R3, R6 ;  /* 0x0000000603037221 */ /* 0x000fc60000000000 */
[----:B------:R-:W-:Y:S01]  /*1870*/  FMNMX R2, R7, R2, !PT ;  /* 0x0000000207027209 */ /* 0x000fe20007800000 */
[----:B------:R-:W-:Y:S01]  /*1880*/  FADD R3, R3, R14 ;  /* 0x0000000e03037221 */ /* 0x000fe20000000000 */
[----:B-1----:R-:W-:-:S04]  /*1890*/  IMAD.WIDE.U32 R12, R0, 0x4, R12 ;  /* 0x00000004000c7825 */ /* 0x002fc800078e000c */
[----:B------:R-:W-:-:S05]  /*18a0*/  FADD R3, R2, R3 ;  /* 0x0000000302037221 */ /* 0x000fca0000000000 */
[----:B------:R-:W-:Y:S01]  /*18b0*/  STG.E desc[UR4][R12.64], R3 ;  /* 0x000000030c007986 */ /* 0x000fe2000c101904 */
[----:B------:R-:W-:Y:S05]  /*18c0*/  EXIT ;  /* 0x000000000000794d */ /* 0x000fea0003800000 */
.L_x_15:
        /* <DEDUP_REMOVED lines=11> */
.L_x_19:


//--------------------- .nv.shared.reserved.0     --------------------------
	.section	.nv.shared.reserved.0,"aw",@nobits
	.weak		__nv_reservedSMEM_offset_0_alias
	.size		__nv_reservedSMEM_offset_0_alias, 0, 64
	.other		__nv_reservedSMEM_offset_0_alias,@"STO_CUDA_RESERVED_SHARED STV_DEFAULT"
__nv_reservedSMEM_offset_0_alias:
	.zero		0
	.zero		64


//--------------------- .nv.constant0.default_function_kernel_2 --------------------------
	.section	.nv.constant0.default_function_kernel_2,"a",@progbits
	.sectionflags	@""
	.align	4
.nv.constant0.default_function_kernel_2:
	.zero		928


//--------------------- .nv.constant0.default_function_kernel --------------------------
	.section	.nv.constant0.default_function_kernel,"a",@progbits
	.sectionflags	@""
	.align	4
.nv.constant0.default_function_kernel:
	.zero		912


//--------------------- .nv.constant0.default_function_kernel_1 --------------------------
	.section	.nv.constant0.default_function_kernel_1,"a",@progbits
	.sectionflags	@""
	.align	4
.nv.constant0.default_function_kernel_1:
	.zero		920


//--------------------- SYMBOLS --------------------------

	.type		.nv.reservedSmem.offset0,@object
	.size		.nv.reservedSmem.offset0,0x4
